//
// Generated by NVIDIA NVVM Compiler
//
// Compiler Build ID: CL-36424714
// Cuda compilation tools, release 13.0, V13.0.88
// Based on NVVM 20.0.0
//

.version 9.0
.target sm_100
.address_size 64

	// .globl	_Z3RK4P7double4d
.func  (.param .align 16 .b8 func_retval0[16]) __internal_trig_reduction_slowpathd
(
	.param .b64 __internal_trig_reduction_slowpathd_param_0
)
;
.global .align 8 .f64 h = 0d3F9999999999999A;
.global .align 8 .f64 g = 0d40239EB851EB851F;
.const .align 8 .f64 l1 = 0d3FF0000000000000;
.const .align 8 .f64 l2 = 0d3FF0000000000000;
.const .align 8 .f64 m1 = 0d3FF0000000000000;
.const .align 8 .f64 m2 = 0d3FF0000000000000;
.global .align 8 .b8 __cudart_i2opi_d[144] = {8, 93, 141, 31, 177, 95, 251, 107, 234, 146, 82, 138, 247, 57, 7, 61, 123, 241, 229, 235, 199, 186, 39, 117, 45, 234, 95, 158, 102, 63, 70, 79, 183, 9, 203, 39, 207, 126, 54, 109, 31, 109, 10, 90, 139, 17, 47, 239, 15, 152, 5, 222, 255, 151, 248, 31, 59, 40, 249, 189, 139, 95, 132, 156, 244, 57, 83, 131, 57, 214, 145, 57, 65, 126, 95, 180, 38, 112, 156, 233, 132, 68, 187, 46, 245, 53, 130, 232, 62, 167, 41, 177, 28, 235, 29, 254, 28, 146, 209, 9, 234, 46, 73, 6, 224, 210, 77, 66, 58, 110, 36, 183, 97, 197, 187, 222, 171, 99, 81, 254, 65, 144, 67, 60, 153, 149, 98, 219, 192, 221, 52, 245, 209, 87, 39, 252, 41, 21, 68, 78, 110, 131, 249, 162};
.global .align 16 .b8 __cudart_sin_cos_coeffs[128] = {70, 210, 176, 44, 241, 229, 90, 190, 146, 227, 172, 105, 227, 29, 199, 62, 161, 98, 219, 25, 160, 1, 42, 191, 24, 8, 17, 17, 17, 17, 129, 63, 84, 85, 85, 85, 85, 85, 197, 191, 0, 0, 0, 0, 0, 0, 0, 0, 0, 0, 0, 0, 0, 0, 0, 0, 100, 129, 253, 32, 131, 255, 168, 189, 40, 133, 239, 193, 167, 238, 33, 62, 217, 230, 6, 142, 79, 126, 146, 190, 233, 188, 221, 25, 160, 1, 250, 62, 71, 93, 193, 22, 108, 193, 86, 191, 81, 85, 85, 85, 85, 85, 165, 63, 0, 0, 0, 0, 0, 0, 224, 191, 0, 0, 0, 0, 0, 0, 240, 63};

.visible .entry _Z3RK4P7double4d(
	.param .u64 .ptr .align 1 _Z3RK4P7double4d_param_0,
	.param .f64 _Z3RK4P7double4d_param_1
)
{
	.reg .pred 	%p<134>;
	.reg .b32 	%r<358>;
	.reg .b64 	%rd<143>;
	.reg .b64 	%fd<1272>;

	ld.param.u64 	%rd4, [_Z3RK4P7double4d_param_0];
	cvta.to.global.u64 	%rd5, %rd4;
	mov.u32 	%r139, %tid.x;
	mul.lo.s32 	%r140, %r139, 100001;
	mul.wide.u32 	%rd6, %r140, 32;
	add.s64 	%rd7, %rd5, %rd6;
	ld.global.v2.f64 	{%fd1218, %fd1217}, [%rd7+16];
	ld.global.v2.f64 	{%fd1220, %fd1219}, [%rd7];
	ld.const.f64 	%fd249, [m1];
	ld.const.f64 	%fd5, [m2];
	fma.rn.f64 	%fd6, %fd249, 0d4000000000000000, %fd5;
	ld.const.f64 	%fd7, [l2];
	ld.const.f64 	%fd8, [l1];
	add.f64 	%fd9, %fd249, %fd5;
	mul.f64 	%fd10, %fd5, %fd7;
	mul.wide.u32 	%rd8, %r139, 3200032;
	add.s64 	%rd9, %rd8, %rd5;
	add.s64 	%rd142, %rd9, 56;
	mov.b32 	%r306, 0;
	mov.u64 	%rd12, __cudart_sin_cos_coeffs;
$L__BB0_1:
	sub.f64 	%fd15, %fd1220, %fd1219;
	ld.global.f64 	%fd16, [g];
	neg.f64 	%fd250, %fd16;
	mul.f64 	%fd17, %fd6, %fd250;
	abs.f64 	%fd18, %fd1220;
	setp.neu.f64 	%p1, %fd18, 0d7FF0000000000000;
	@%p1 bra 	$L__BB0_3;
	mov.f64 	%fd256, 0d0000000000000000;
	mul.rn.f64 	%fd1221, %fd1220, %fd256;
	mov.b32 	%r307, 0;
	bra.uni 	$L__BB0_5;
$L__BB0_3:
	mul.f64 	%fd251, %fd1220, 0d3FE45F306DC9C883;
	cvt.rni.s32.f64 	%r307, %fd251;
	cvt.rn.f64.s32 	%fd252, %r307;
	fma.rn.f64 	%fd253, %fd252, 0dBFF921FB54442D18, %fd1220;
	fma.rn.f64 	%fd254, %fd252, 0dBC91A62633145C00, %fd253;
	fma.rn.f64 	%fd1221, %fd252, 0dB97B839A252049C0, %fd254;
	setp.ltu.f64 	%p2, %fd18, 0d41E0000000000000;
	@%p2 bra 	$L__BB0_5;
	{ // callseq 0, 0
	.param .b64 param0;
	st.param.f64 	[param0], %fd1220;
	.param .align 16 .b8 retval0[16];
	call.uni (retval0), 
	__internal_trig_reduction_slowpathd, 
	(
	param0
	);
	ld.param.f64 	%fd1221, [retval0];
	ld.param.b32 	%r307, [retval0+8];
	} // callseq 0
$L__BB0_5:
	shl.b32 	%r143, %r307, 6;
	cvt.u64.u32 	%rd10, %r143;
	and.b64  	%rd11, %rd10, 64;
	add.s64 	%rd13, %rd12, %rd11;
	mul.rn.f64 	%fd257, %fd1221, %fd1221;
	and.b32  	%r144, %r307, 1;
	setp.eq.b32 	%p3, %r144, 1;
	selp.f64 	%fd258, 0dBDA8FF8320FD8164, 0d3DE5DB65F9785EBA, %p3;
	ld.global.nc.v2.f64 	{%fd259, %fd260}, [%rd13];
	fma.rn.f64 	%fd261, %fd258, %fd257, %fd259;
	fma.rn.f64 	%fd262, %fd261, %fd257, %fd260;
	ld.global.nc.v2.f64 	{%fd263, %fd264}, [%rd13+16];
	fma.rn.f64 	%fd265, %fd262, %fd257, %fd263;
	fma.rn.f64 	%fd266, %fd265, %fd257, %fd264;
	ld.global.nc.v2.f64 	{%fd267, %fd268}, [%rd13+32];
	fma.rn.f64 	%fd269, %fd266, %fd257, %fd267;
	fma.rn.f64 	%fd270, %fd269, %fd257, %fd268;
	fma.rn.f64 	%fd271, %fd270, %fd1221, %fd1221;
	fma.rn.f64 	%fd272, %fd270, %fd257, 0d3FF0000000000000;
	selp.f64 	%fd273, %fd272, %fd271, %p3;
	and.b32  	%r145, %r307, 2;
	setp.eq.s32 	%p4, %r145, 0;
	mov.f64 	%fd274, 0d0000000000000000;
	sub.f64 	%fd275, %fd274, %fd273;
	selp.f64 	%fd23, %fd273, %fd275, %p4;
	mul.f64 	%fd24, %fd5, %fd16;
	add.f64 	%fd276, %fd1219, %fd1219;
	sub.f64 	%fd25, %fd1220, %fd276;
	abs.f64 	%fd26, %fd25;
	setp.neu.f64 	%p5, %fd26, 0d7FF0000000000000;
	@%p5 bra 	$L__BB0_7;
	mov.f64 	%fd282, 0d0000000000000000;
	mul.rn.f64 	%fd1222, %fd25, %fd282;
	mov.b32 	%r308, 0;
	bra.uni 	$L__BB0_9;
$L__BB0_7:
	mul.f64 	%fd277, %fd25, 0d3FE45F306DC9C883;
	cvt.rni.s32.f64 	%r308, %fd277;
	cvt.rn.f64.s32 	%fd278, %r308;
	fma.rn.f64 	%fd279, %fd278, 0dBFF921FB54442D18, %fd25;
	fma.rn.f64 	%fd280, %fd278, 0dBC91A62633145C00, %fd279;
	fma.rn.f64 	%fd1222, %fd278, 0dB97B839A252049C0, %fd280;
	setp.ltu.f64 	%p6, %fd26, 0d41E0000000000000;
	@%p6 bra 	$L__BB0_9;
	{ // callseq 1, 0
	.param .b64 param0;
	st.param.f64 	[param0], %fd25;
	.param .align 16 .b8 retval0[16];
	call.uni (retval0), 
	__internal_trig_reduction_slowpathd, 
	(
	param0
	);
	ld.param.f64 	%fd1222, [retval0];
	ld.param.b32 	%r308, [retval0+8];
	} // callseq 1
$L__BB0_9:
	shl.b32 	%r148, %r308, 6;
	cvt.u64.u32 	%rd14, %r148;
	and.b64  	%rd15, %rd14, 64;
	add.s64 	%rd17, %rd12, %rd15;
	mul.rn.f64 	%fd283, %fd1222, %fd1222;
	and.b32  	%r149, %r308, 1;
	setp.eq.b32 	%p7, %r149, 1;
	selp.f64 	%fd284, 0dBDA8FF8320FD8164, 0d3DE5DB65F9785EBA, %p7;
	ld.global.nc.v2.f64 	{%fd285, %fd286}, [%rd17];
	fma.rn.f64 	%fd287, %fd284, %fd283, %fd285;
	fma.rn.f64 	%fd288, %fd287, %fd283, %fd286;
	ld.global.nc.v2.f64 	{%fd289, %fd290}, [%rd17+16];
	fma.rn.f64 	%fd291, %fd288, %fd283, %fd289;
	fma.rn.f64 	%fd292, %fd291, %fd283, %fd290;
	ld.global.nc.v2.f64 	{%fd293, %fd294}, [%rd17+32];
	fma.rn.f64 	%fd295, %fd292, %fd283, %fd293;
	fma.rn.f64 	%fd296, %fd295, %fd283, %fd294;
	fma.rn.f64 	%fd297, %fd296, %fd1222, %fd1222;
	fma.rn.f64 	%fd298, %fd296, %fd283, 0d3FF0000000000000;
	selp.f64 	%fd299, %fd298, %fd297, %p7;
	and.b32  	%r150, %r308, 2;
	setp.eq.s32 	%p8, %r150, 0;
	mov.f64 	%fd300, 0d0000000000000000;
	sub.f64 	%fd301, %fd300, %fd299;
	selp.f64 	%fd302, %fd299, %fd301, %p8;
	mul.f64 	%fd303, %fd24, %fd302;
	mul.f64 	%fd304, %fd17, %fd23;
	sub.f64 	%fd31, %fd304, %fd303;
	abs.f64 	%fd32, %fd15;
	setp.neu.f64 	%p9, %fd32, 0d7FF0000000000000;
	@%p9 bra 	$L__BB0_11;
	mov.f64 	%fd310, 0d0000000000000000;
	mul.rn.f64 	%fd1223, %fd15, %fd310;
	mov.b32 	%r309, 0;
	bra.uni 	$L__BB0_13;
$L__BB0_11:
	mul.f64 	%fd305, %fd15, 0d3FE45F306DC9C883;
	cvt.rni.s32.f64 	%r309, %fd305;
	cvt.rn.f64.s32 	%fd306, %r309;
	fma.rn.f64 	%fd307, %fd306, 0dBFF921FB54442D18, %fd15;
	fma.rn.f64 	%fd308, %fd306, 0dBC91A62633145C00, %fd307;
	fma.rn.f64 	%fd1223, %fd306, 0dB97B839A252049C0, %fd308;
	setp.ltu.f64 	%p10, %fd32, 0d41E0000000000000;
	@%p10 bra 	$L__BB0_13;
	{ // callseq 2, 0
	.param .b64 param0;
	st.param.f64 	[param0], %fd15;
	.param .align 16 .b8 retval0[16];
	call.uni (retval0), 
	__internal_trig_reduction_slowpathd, 
	(
	param0
	);
	ld.param.f64 	%fd1223, [retval0];
	ld.param.b32 	%r309, [retval0+8];
	} // callseq 2
$L__BB0_13:
	setp.neu.f64 	%p11, %fd32, 0d7FF0000000000000;
	shl.b32 	%r153, %r309, 6;
	cvt.u64.u32 	%rd18, %r153;
	and.b64  	%rd19, %rd18, 64;
	mov.u64 	%rd20, __cudart_sin_cos_coeffs;
	add.s64 	%rd21, %rd20, %rd19;
	mul.rn.f64 	%fd311, %fd1223, %fd1223;
	and.b32  	%r154, %r309, 1;
	setp.eq.b32 	%p12, %r154, 1;
	selp.f64 	%fd312, 0dBDA8FF8320FD8164, 0d3DE5DB65F9785EBA, %p12;
	ld.global.nc.v2.f64 	{%fd313, %fd314}, [%rd21];
	fma.rn.f64 	%fd315, %fd312, %fd311, %fd313;
	fma.rn.f64 	%fd316, %fd315, %fd311, %fd314;
	ld.global.nc.v2.f64 	{%fd317, %fd318}, [%rd21+16];
	fma.rn.f64 	%fd319, %fd316, %fd311, %fd317;
	fma.rn.f64 	%fd320, %fd319, %fd311, %fd318;
	ld.global.nc.v2.f64 	{%fd321, %fd322}, [%rd21+32];
	fma.rn.f64 	%fd323, %fd320, %fd311, %fd321;
	fma.rn.f64 	%fd324, %fd323, %fd311, %fd322;
	fma.rn.f64 	%fd325, %fd324, %fd1223, %fd1223;
	fma.rn.f64 	%fd326, %fd324, %fd311, 0d3FF0000000000000;
	selp.f64 	%fd327, %fd326, %fd325, %p12;
	and.b32  	%r155, %r309, 2;
	setp.eq.s32 	%p13, %r155, 0;
	mov.f64 	%fd328, 0d0000000000000000;
	sub.f64 	%fd329, %fd328, %fd327;
	selp.f64 	%fd330, %fd327, %fd329, %p13;
	add.f64 	%fd37, %fd330, %fd330;
	@%p11 bra 	$L__BB0_15;
	mov.f64 	%fd336, 0d0000000000000000;
	mul.rn.f64 	%fd1225, %fd15, %fd336;
	mov.b32 	%r311, 1;
	bra.uni 	$L__BB0_18;
$L__BB0_15:
	mul.f64 	%fd331, %fd15, 0d3FE45F306DC9C883;
	cvt.rni.s32.f64 	%r310, %fd331;
	cvt.rn.f64.s32 	%fd332, %r310;
	fma.rn.f64 	%fd333, %fd332, 0dBFF921FB54442D18, %fd15;
	fma.rn.f64 	%fd334, %fd332, 0dBC91A62633145C00, %fd333;
	fma.rn.f64 	%fd1225, %fd332, 0dB97B839A252049C0, %fd334;
	setp.ltu.f64 	%p14, %fd32, 0d41E0000000000000;
	@%p14 bra 	$L__BB0_17;
	{ // callseq 3, 0
	.param .b64 param0;
	st.param.f64 	[param0], %fd15;
	.param .align 16 .b8 retval0[16];
	call.uni (retval0), 
	__internal_trig_reduction_slowpathd, 
	(
	param0
	);
	ld.param.f64 	%fd1225, [retval0];
	ld.param.b32 	%r310, [retval0+8];
	} // callseq 3
$L__BB0_17:
	add.s32 	%r311, %r310, 1;
$L__BB0_18:
	shl.b32 	%r158, %r311, 6;
	cvt.u64.u32 	%rd22, %r158;
	and.b64  	%rd23, %rd22, 64;
	add.s64 	%rd25, %rd20, %rd23;
	mul.rn.f64 	%fd337, %fd1225, %fd1225;
	and.b32  	%r159, %r311, 1;
	setp.eq.b32 	%p15, %r159, 1;
	selp.f64 	%fd338, 0dBDA8FF8320FD8164, 0d3DE5DB65F9785EBA, %p15;
	ld.global.nc.v2.f64 	{%fd339, %fd340}, [%rd25];
	fma.rn.f64 	%fd341, %fd338, %fd337, %fd339;
	fma.rn.f64 	%fd342, %fd341, %fd337, %fd340;
	ld.global.nc.v2.f64 	{%fd343, %fd344}, [%rd25+16];
	fma.rn.f64 	%fd345, %fd342, %fd337, %fd343;
	fma.rn.f64 	%fd346, %fd345, %fd337, %fd344;
	ld.global.nc.v2.f64 	{%fd347, %fd348}, [%rd25+32];
	fma.rn.f64 	%fd349, %fd346, %fd337, %fd347;
	fma.rn.f64 	%fd350, %fd349, %fd337, %fd348;
	fma.rn.f64 	%fd351, %fd350, %fd1225, %fd1225;
	fma.rn.f64 	%fd352, %fd350, %fd337, 0d3FF0000000000000;
	selp.f64 	%fd353, %fd352, %fd351, %p15;
	and.b32  	%r160, %r311, 2;
	setp.eq.s32 	%p16, %r160, 0;
	mov.f64 	%fd354, 0d0000000000000000;
	sub.f64 	%fd355, %fd354, %fd353;
	selp.f64 	%fd43, %fd353, %fd355, %p16;
	mul.f64 	%fd356, %fd8, %fd43;
	mul.f64 	%fd357, %fd1218, %fd356;
	mul.f64 	%fd358, %fd1218, %fd357;
	mul.f64 	%fd359, %fd1217, %fd7;
	fma.rn.f64 	%fd360, %fd1217, %fd359, %fd358;
	mul.f64 	%fd361, %fd5, %fd37;
	mul.f64 	%fd362, %fd361, %fd360;
	sub.f64 	%fd44, %fd31, %fd362;
	add.f64 	%fd45, %fd15, %fd15;
	abs.f64 	%fd46, %fd45;
	setp.neu.f64 	%p17, %fd46, 0d7FF0000000000000;
	@%p17 bra 	$L__BB0_20;
	mov.f64 	%fd368, 0d0000000000000000;
	mul.rn.f64 	%fd1227, %fd45, %fd368;
	mov.b32 	%r313, 1;
	bra.uni 	$L__BB0_23;
$L__BB0_20:
	mul.f64 	%fd363, %fd45, 0d3FE45F306DC9C883;
	cvt.rni.s32.f64 	%r312, %fd363;
	cvt.rn.f64.s32 	%fd364, %r312;
	fma.rn.f64 	%fd365, %fd364, 0dBFF921FB54442D18, %fd45;
	fma.rn.f64 	%fd366, %fd364, 0dBC91A62633145C00, %fd365;
	fma.rn.f64 	%fd1227, %fd364, 0dB97B839A252049C0, %fd366;
	setp.ltu.f64 	%p18, %fd46, 0d41E0000000000000;
	@%p18 bra 	$L__BB0_22;
	{ // callseq 4, 0
	.param .b64 param0;
	st.param.f64 	[param0], %fd45;
	.param .align 16 .b8 retval0[16];
	call.uni (retval0), 
	__internal_trig_reduction_slowpathd, 
	(
	param0
	);
	ld.param.f64 	%fd1227, [retval0];
	ld.param.b32 	%r312, [retval0+8];
	} // callseq 4
$L__BB0_22:
	add.s32 	%r313, %r312, 1;
$L__BB0_23:
	setp.neu.f64 	%p19, %fd18, 0d7FF0000000000000;
	shl.b32 	%r163, %r313, 6;
	cvt.u64.u32 	%rd26, %r163;
	and.b64  	%rd27, %rd26, 64;
	add.s64 	%rd29, %rd20, %rd27;
	mul.rn.f64 	%fd369, %fd1227, %fd1227;
	and.b32  	%r164, %r313, 1;
	setp.eq.b32 	%p20, %r164, 1;
	selp.f64 	%fd370, 0dBDA8FF8320FD8164, 0d3DE5DB65F9785EBA, %p20;
	ld.global.nc.v2.f64 	{%fd371, %fd372}, [%rd29];
	fma.rn.f64 	%fd373, %fd370, %fd369, %fd371;
	fma.rn.f64 	%fd374, %fd373, %fd369, %fd372;
	ld.global.nc.v2.f64 	{%fd375, %fd376}, [%rd29+16];
	fma.rn.f64 	%fd377, %fd374, %fd369, %fd375;
	fma.rn.f64 	%fd378, %fd377, %fd369, %fd376;
	ld.global.nc.v2.f64 	{%fd379, %fd380}, [%rd29+32];
	fma.rn.f64 	%fd381, %fd378, %fd369, %fd379;
	fma.rn.f64 	%fd382, %fd381, %fd369, %fd380;
	fma.rn.f64 	%fd383, %fd382, %fd1227, %fd1227;
	fma.rn.f64 	%fd384, %fd382, %fd369, 0d3FF0000000000000;
	selp.f64 	%fd385, %fd384, %fd383, %p20;
	and.b32  	%r165, %r313, 2;
	setp.eq.s32 	%p21, %r165, 0;
	mov.f64 	%fd386, 0d0000000000000000;
	sub.f64 	%fd387, %fd386, %fd385;
	selp.f64 	%fd388, %fd385, %fd387, %p21;
	mul.f64 	%fd389, %fd5, %fd388;
	sub.f64 	%fd52, %fd6, %fd389;
	mul.f64 	%fd390, %fd8, %fd52;
	div.rn.f64 	%fd53, %fd44, %fd390;
	mul.f64 	%fd54, %fd16, %fd9;
	@%p19 bra 	$L__BB0_25;
	mov.f64 	%fd396, 0d0000000000000000;
	mul.rn.f64 	%fd1229, %fd1220, %fd396;
	mov.b32 	%r315, 1;
	bra.uni 	$L__BB0_28;
$L__BB0_25:
	mul.f64 	%fd391, %fd1220, 0d3FE45F306DC9C883;
	cvt.rni.s32.f64 	%r314, %fd391;
	cvt.rn.f64.s32 	%fd392, %r314;
	fma.rn.f64 	%fd393, %fd392, 0dBFF921FB54442D18, %fd1220;
	fma.rn.f64 	%fd394, %fd392, 0dBC91A62633145C00, %fd393;
	fma.rn.f64 	%fd1229, %fd392, 0dB97B839A252049C0, %fd394;
	setp.ltu.f64 	%p22, %fd18, 0d41E0000000000000;
	@%p22 bra 	$L__BB0_27;
	{ // callseq 5, 0
	.param .b64 param0;
	st.param.f64 	[param0], %fd1220;
	.param .align 16 .b8 retval0[16];
	call.uni (retval0), 
	__internal_trig_reduction_slowpathd, 
	(
	param0
	);
	ld.param.f64 	%fd1229, [retval0];
	ld.param.b32 	%r314, [retval0+8];
	} // callseq 5
$L__BB0_27:
	add.s32 	%r315, %r314, 1;
$L__BB0_28:
	shl.b32 	%r168, %r315, 6;
	cvt.u64.u32 	%rd30, %r168;
	and.b64  	%rd31, %rd30, 64;
	add.s64 	%rd33, %rd20, %rd31;
	mul.rn.f64 	%fd397, %fd1229, %fd1229;
	and.b32  	%r169, %r315, 1;
	setp.eq.b32 	%p23, %r169, 1;
	selp.f64 	%fd398, 0dBDA8FF8320FD8164, 0d3DE5DB65F9785EBA, %p23;
	ld.global.nc.v2.f64 	{%fd399, %fd400}, [%rd33];
	fma.rn.f64 	%fd401, %fd398, %fd397, %fd399;
	fma.rn.f64 	%fd402, %fd401, %fd397, %fd400;
	ld.global.nc.v2.f64 	{%fd403, %fd404}, [%rd33+16];
	fma.rn.f64 	%fd405, %fd402, %fd397, %fd403;
	fma.rn.f64 	%fd406, %fd405, %fd397, %fd404;
	ld.global.nc.v2.f64 	{%fd407, %fd408}, [%rd33+32];
	fma.rn.f64 	%fd409, %fd406, %fd397, %fd407;
	fma.rn.f64 	%fd410, %fd409, %fd397, %fd408;
	fma.rn.f64 	%fd411, %fd410, %fd1229, %fd1229;
	fma.rn.f64 	%fd412, %fd410, %fd397, 0d3FF0000000000000;
	selp.f64 	%fd413, %fd412, %fd411, %p23;
	and.b32  	%r170, %r315, 2;
	setp.eq.s32 	%p24, %r170, 0;
	mov.f64 	%fd414, 0d0000000000000000;
	sub.f64 	%fd415, %fd414, %fd413;
	selp.f64 	%fd416, %fd413, %fd415, %p24;
	mul.f64 	%fd417, %fd54, %fd416;
	mul.f64 	%fd60, %fd9, %fd8;
	mul.f64 	%fd418, %fd1218, %fd60;
	fma.rn.f64 	%fd419, %fd1218, %fd418, %fd417;
	mul.f64 	%fd420, %fd43, %fd10;
	mul.f64 	%fd421, %fd1217, %fd420;
	fma.rn.f64 	%fd422, %fd1217, %fd421, %fd419;
	mul.f64 	%fd423, %fd37, %fd422;
	mul.f64 	%fd424, %fd7, %fd52;
	div.rn.f64 	%fd61, %fd423, %fd424;
	ld.global.f64 	%fd62, [h];
	mul.f64 	%fd425, %fd53, %fd62;
	fma.rn.f64 	%fd63, %fd425, 0d3FE0000000000000, %fd1218;
	mul.f64 	%fd426, %fd62, %fd61;
	fma.rn.f64 	%fd64, %fd426, 0d3FE0000000000000, %fd1217;
	mul.f64 	%fd427, %fd1218, %fd62;
	fma.rn.f64 	%fd65, %fd427, 0d3FE0000000000000, %fd1220;
	mul.f64 	%fd428, %fd1217, %fd62;
	fma.rn.f64 	%fd66, %fd428, 0d3FE0000000000000, %fd1219;
	sub.f64 	%fd67, %fd65, %fd66;
	abs.f64 	%fd68, %fd65;
	setp.neu.f64 	%p25, %fd68, 0d7FF0000000000000;
	@%p25 bra 	$L__BB0_30;
	mov.f64 	%fd434, 0d0000000000000000;
	mul.rn.f64 	%fd1230, %fd65, %fd434;
	mov.b32 	%r316, 0;
	bra.uni 	$L__BB0_32;
$L__BB0_30:
	mul.f64 	%fd429, %fd65, 0d3FE45F306DC9C883;
	cvt.rni.s32.f64 	%r316, %fd429;
	cvt.rn.f64.s32 	%fd430, %r316;
	fma.rn.f64 	%fd431, %fd430, 0dBFF921FB54442D18, %fd65;
	fma.rn.f64 	%fd432, %fd430, 0dBC91A62633145C00, %fd431;
	fma.rn.f64 	%fd1230, %fd430, 0dB97B839A252049C0, %fd432;
	setp.ltu.f64 	%p26, %fd68, 0d41E0000000000000;
	@%p26 bra 	$L__BB0_32;
	{ // callseq 6, 0
	.param .b64 param0;
	st.param.f64 	[param0], %fd65;
	.param .align 16 .b8 retval0[16];
	call.uni (retval0), 
	__internal_trig_reduction_slowpathd, 
	(
	param0
	);
	ld.param.f64 	%fd1230, [retval0];
	ld.param.b32 	%r316, [retval0+8];
	} // callseq 6
$L__BB0_32:
	shl.b32 	%r173, %r316, 6;
	cvt.u64.u32 	%rd34, %r173;
	and.b64  	%rd35, %rd34, 64;
	add.s64 	%rd37, %rd20, %rd35;
	mul.rn.f64 	%fd435, %fd1230, %fd1230;
	and.b32  	%r174, %r316, 1;
	setp.eq.b32 	%p27, %r174, 1;
	selp.f64 	%fd436, 0dBDA8FF8320FD8164, 0d3DE5DB65F9785EBA, %p27;
	ld.global.nc.v2.f64 	{%fd437, %fd438}, [%rd37];
	fma.rn.f64 	%fd439, %fd436, %fd435, %fd437;
	fma.rn.f64 	%fd440, %fd439, %fd435, %fd438;
	ld.global.nc.v2.f64 	{%fd441, %fd442}, [%rd37+16];
	fma.rn.f64 	%fd443, %fd440, %fd435, %fd441;
	fma.rn.f64 	%fd444, %fd443, %fd435, %fd442;
	ld.global.nc.v2.f64 	{%fd445, %fd446}, [%rd37+32];
	fma.rn.f64 	%fd447, %fd444, %fd435, %fd445;
	fma.rn.f64 	%fd448, %fd447, %fd435, %fd446;
	fma.rn.f64 	%fd449, %fd448, %fd1230, %fd1230;
	fma.rn.f64 	%fd450, %fd448, %fd435, 0d3FF0000000000000;
	selp.f64 	%fd451, %fd450, %fd449, %p27;
	and.b32  	%r175, %r316, 2;
	setp.eq.s32 	%p28, %r175, 0;
	mov.f64 	%fd452, 0d0000000000000000;
	sub.f64 	%fd453, %fd452, %fd451;
	selp.f64 	%fd73, %fd451, %fd453, %p28;
	add.f64 	%fd454, %fd66, %fd66;
	sub.f64 	%fd74, %fd65, %fd454;
	abs.f64 	%fd75, %fd74;
	setp.neu.f64 	%p29, %fd75, 0d7FF0000000000000;
	@%p29 bra 	$L__BB0_34;
	mov.f64 	%fd460, 0d0000000000000000;
	mul.rn.f64 	%fd1231, %fd74, %fd460;
	mov.b32 	%r317, 0;
	bra.uni 	$L__BB0_36;
$L__BB0_34:
	mul.f64 	%fd455, %fd74, 0d3FE45F306DC9C883;
	cvt.rni.s32.f64 	%r317, %fd455;
	cvt.rn.f64.s32 	%fd456, %r317;
	fma.rn.f64 	%fd457, %fd456, 0dBFF921FB54442D18, %fd74;
	fma.rn.f64 	%fd458, %fd456, 0dBC91A62633145C00, %fd457;
	fma.rn.f64 	%fd1231, %fd456, 0dB97B839A252049C0, %fd458;
	setp.ltu.f64 	%p30, %fd75, 0d41E0000000000000;
	@%p30 bra 	$L__BB0_36;
	{ // callseq 7, 0
	.param .b64 param0;
	st.param.f64 	[param0], %fd74;
	.param .align 16 .b8 retval0[16];
	call.uni (retval0), 
	__internal_trig_reduction_slowpathd, 
	(
	param0
	);
	ld.param.f64 	%fd1231, [retval0];
	ld.param.b32 	%r317, [retval0+8];
	} // callseq 7
$L__BB0_36:
	shl.b32 	%r178, %r317, 6;
	cvt.u64.u32 	%rd38, %r178;
	and.b64  	%rd39, %rd38, 64;
	add.s64 	%rd41, %rd20, %rd39;
	mul.rn.f64 	%fd461, %fd1231, %fd1231;
	and.b32  	%r179, %r317, 1;
	setp.eq.b32 	%p31, %r179, 1;
	selp.f64 	%fd462, 0dBDA8FF8320FD8164, 0d3DE5DB65F9785EBA, %p31;
	ld.global.nc.v2.f64 	{%fd463, %fd464}, [%rd41];
	fma.rn.f64 	%fd465, %fd462, %fd461, %fd463;
	fma.rn.f64 	%fd466, %fd465, %fd461, %fd464;
	ld.global.nc.v2.f64 	{%fd467, %fd468}, [%rd41+16];
	fma.rn.f64 	%fd469, %fd466, %fd461, %fd467;
	fma.rn.f64 	%fd470, %fd469, %fd461, %fd468;
	ld.global.nc.v2.f64 	{%fd471, %fd472}, [%rd41+32];
	fma.rn.f64 	%fd473, %fd470, %fd461, %fd471;
	fma.rn.f64 	%fd474, %fd473, %fd461, %fd472;
	fma.rn.f64 	%fd475, %fd474, %fd1231, %fd1231;
	fma.rn.f64 	%fd476, %fd474, %fd461, 0d3FF0000000000000;
	selp.f64 	%fd477, %fd476, %fd475, %p31;
	and.b32  	%r180, %r317, 2;
	setp.eq.s32 	%p32, %r180, 0;
	mov.f64 	%fd478, 0d0000000000000000;
	sub.f64 	%fd479, %fd478, %fd477;
	selp.f64 	%fd480, %fd477, %fd479, %p32;
	mul.f64 	%fd481, %fd24, %fd480;
	mul.f64 	%fd482, %fd17, %fd73;
	sub.f64 	%fd80, %fd482, %fd481;
	abs.f64 	%fd81, %fd67;
	setp.neu.f64 	%p33, %fd81, 0d7FF0000000000000;
	@%p33 bra 	$L__BB0_38;
	mov.f64 	%fd488, 0d0000000000000000;
	mul.rn.f64 	%fd1232, %fd67, %fd488;
	mov.b32 	%r318, 0;
	bra.uni 	$L__BB0_40;
$L__BB0_38:
	mul.f64 	%fd483, %fd67, 0d3FE45F306DC9C883;
	cvt.rni.s32.f64 	%r318, %fd483;
	cvt.rn.f64.s32 	%fd484, %r318;
	fma.rn.f64 	%fd485, %fd484, 0dBFF921FB54442D18, %fd67;
	fma.rn.f64 	%fd486, %fd484, 0dBC91A62633145C00, %fd485;
	fma.rn.f64 	%fd1232, %fd484, 0dB97B839A252049C0, %fd486;
	setp.ltu.f64 	%p34, %fd81, 0d41E0000000000000;
	@%p34 bra 	$L__BB0_40;
	{ // callseq 8, 0
	.param .b64 param0;
	st.param.f64 	[param0], %fd67;
	.param .align 16 .b8 retval0[16];
	call.uni (retval0), 
	__internal_trig_reduction_slowpathd, 
	(
	param0
	);
	ld.param.f64 	%fd1232, [retval0];
	ld.param.b32 	%r318, [retval0+8];
	} // callseq 8
$L__BB0_40:
	setp.neu.f64 	%p35, %fd81, 0d7FF0000000000000;
	shl.b32 	%r183, %r318, 6;
	cvt.u64.u32 	%rd42, %r183;
	and.b64  	%rd43, %rd42, 64;
	add.s64 	%rd45, %rd20, %rd43;
	mul.rn.f64 	%fd489, %fd1232, %fd1232;
	and.b32  	%r184, %r318, 1;
	setp.eq.b32 	%p36, %r184, 1;
	selp.f64 	%fd490, 0dBDA8FF8320FD8164, 0d3DE5DB65F9785EBA, %p36;
	ld.global.nc.v2.f64 	{%fd491, %fd492}, [%rd45];
	fma.rn.f64 	%fd493, %fd490, %fd489, %fd491;
	fma.rn.f64 	%fd494, %fd493, %fd489, %fd492;
	ld.global.nc.v2.f64 	{%fd495, %fd496}, [%rd45+16];
	fma.rn.f64 	%fd497, %fd494, %fd489, %fd495;
	fma.rn.f64 	%fd498, %fd497, %fd489, %fd496;
	ld.global.nc.v2.f64 	{%fd499, %fd500}, [%rd45+32];
	fma.rn.f64 	%fd501, %fd498, %fd489, %fd499;
	fma.rn.f64 	%fd502, %fd501, %fd489, %fd500;
	fma.rn.f64 	%fd503, %fd502, %fd1232, %fd1232;
	fma.rn.f64 	%fd504, %fd502, %fd489, 0d3FF0000000000000;
	selp.f64 	%fd505, %fd504, %fd503, %p36;
	and.b32  	%r185, %r318, 2;
	setp.eq.s32 	%p37, %r185, 0;
	mov.f64 	%fd506, 0d0000000000000000;
	sub.f64 	%fd507, %fd506, %fd505;
	selp.f64 	%fd508, %fd505, %fd507, %p37;
	add.f64 	%fd86, %fd508, %fd508;
	@%p35 bra 	$L__BB0_42;
	mov.f64 	%fd514, 0d0000000000000000;
	mul.rn.f64 	%fd1234, %fd67, %fd514;
	mov.b32 	%r320, 1;
	bra.uni 	$L__BB0_45;
$L__BB0_42:
	mul.f64 	%fd509, %fd67, 0d3FE45F306DC9C883;
	cvt.rni.s32.f64 	%r319, %fd509;
	cvt.rn.f64.s32 	%fd510, %r319;
	fma.rn.f64 	%fd511, %fd510, 0dBFF921FB54442D18, %fd67;
	fma.rn.f64 	%fd512, %fd510, 0dBC91A62633145C00, %fd511;
	fma.rn.f64 	%fd1234, %fd510, 0dB97B839A252049C0, %fd512;
	setp.ltu.f64 	%p38, %fd81, 0d41E0000000000000;
	@%p38 bra 	$L__BB0_44;
	{ // callseq 9, 0
	.param .b64 param0;
	st.param.f64 	[param0], %fd67;
	.param .align 16 .b8 retval0[16];
	call.uni (retval0), 
	__internal_trig_reduction_slowpathd, 
	(
	param0
	);
	ld.param.f64 	%fd1234, [retval0];
	ld.param.b32 	%r319, [retval0+8];
	} // callseq 9
$L__BB0_44:
	add.s32 	%r320, %r319, 1;
$L__BB0_45:
	shl.b32 	%r188, %r320, 6;
	cvt.u64.u32 	%rd46, %r188;
	and.b64  	%rd47, %rd46, 64;
	add.s64 	%rd49, %rd20, %rd47;
	mul.rn.f64 	%fd515, %fd1234, %fd1234;
	and.b32  	%r189, %r320, 1;
	setp.eq.b32 	%p39, %r189, 1;
	selp.f64 	%fd516, 0dBDA8FF8320FD8164, 0d3DE5DB65F9785EBA, %p39;
	ld.global.nc.v2.f64 	{%fd517, %fd518}, [%rd49];
	fma.rn.f64 	%fd519, %fd516, %fd515, %fd517;
	fma.rn.f64 	%fd520, %fd519, %fd515, %fd518;
	ld.global.nc.v2.f64 	{%fd521, %fd522}, [%rd49+16];
	fma.rn.f64 	%fd523, %fd520, %fd515, %fd521;
	fma.rn.f64 	%fd524, %fd523, %fd515, %fd522;
	ld.global.nc.v2.f64 	{%fd525, %fd526}, [%rd49+32];
	fma.rn.f64 	%fd527, %fd524, %fd515, %fd525;
	fma.rn.f64 	%fd528, %fd527, %fd515, %fd526;
	fma.rn.f64 	%fd529, %fd528, %fd1234, %fd1234;
	fma.rn.f64 	%fd530, %fd528, %fd515, 0d3FF0000000000000;
	selp.f64 	%fd531, %fd530, %fd529, %p39;
	and.b32  	%r190, %r320, 2;
	setp.eq.s32 	%p40, %r190, 0;
	mov.f64 	%fd532, 0d0000000000000000;
	sub.f64 	%fd533, %fd532, %fd531;
	selp.f64 	%fd534, %fd531, %fd533, %p40;
	mul.f64 	%fd535, %fd8, %fd534;
	mul.f64 	%fd536, %fd63, %fd535;
	mul.f64 	%fd537, %fd63, %fd536;
	mul.f64 	%fd538, %fd64, %fd7;
	fma.rn.f64 	%fd539, %fd64, %fd538, %fd537;
	mul.f64 	%fd540, %fd5, %fd86;
	mul.f64 	%fd541, %fd540, %fd539;
	sub.f64 	%fd92, %fd80, %fd541;
	add.f64 	%fd93, %fd67, %fd67;
	abs.f64 	%fd94, %fd93;
	setp.neu.f64 	%p41, %fd94, 0d7FF0000000000000;
	@%p41 bra 	$L__BB0_47;
	mov.f64 	%fd547, 0d0000000000000000;
	mul.rn.f64 	%fd1236, %fd93, %fd547;
	mov.b32 	%r322, 1;
	bra.uni 	$L__BB0_50;
$L__BB0_47:
	mul.f64 	%fd542, %fd93, 0d3FE45F306DC9C883;
	cvt.rni.s32.f64 	%r321, %fd542;
	cvt.rn.f64.s32 	%fd543, %r321;
	fma.rn.f64 	%fd544, %fd543, 0dBFF921FB54442D18, %fd93;
	fma.rn.f64 	%fd545, %fd543, 0dBC91A62633145C00, %fd544;
	fma.rn.f64 	%fd1236, %fd543, 0dB97B839A252049C0, %fd545;
	setp.ltu.f64 	%p42, %fd94, 0d41E0000000000000;
	@%p42 bra 	$L__BB0_49;
	{ // callseq 10, 0
	.param .b64 param0;
	st.param.f64 	[param0], %fd93;
	.param .align 16 .b8 retval0[16];
	call.uni (retval0), 
	__internal_trig_reduction_slowpathd, 
	(
	param0
	);
	ld.param.f64 	%fd1236, [retval0];
	ld.param.b32 	%r321, [retval0+8];
	} // callseq 10
$L__BB0_49:
	add.s32 	%r322, %r321, 1;
$L__BB0_50:
	setp.neu.f64 	%p43, %fd81, 0d7FF0000000000000;
	shl.b32 	%r193, %r322, 6;
	cvt.u64.u32 	%rd50, %r193;
	and.b64  	%rd51, %rd50, 64;
	add.s64 	%rd53, %rd20, %rd51;
	mul.rn.f64 	%fd548, %fd1236, %fd1236;
	and.b32  	%r194, %r322, 1;
	setp.eq.b32 	%p44, %r194, 1;
	selp.f64 	%fd549, 0dBDA8FF8320FD8164, 0d3DE5DB65F9785EBA, %p44;
	ld.global.nc.v2.f64 	{%fd550, %fd551}, [%rd53];
	fma.rn.f64 	%fd552, %fd549, %fd548, %fd550;
	fma.rn.f64 	%fd553, %fd552, %fd548, %fd551;
	ld.global.nc.v2.f64 	{%fd554, %fd555}, [%rd53+16];
	fma.rn.f64 	%fd556, %fd553, %fd548, %fd554;
	fma.rn.f64 	%fd557, %fd556, %fd548, %fd555;
	ld.global.nc.v2.f64 	{%fd558, %fd559}, [%rd53+32];
	fma.rn.f64 	%fd560, %fd557, %fd548, %fd558;
	fma.rn.f64 	%fd561, %fd560, %fd548, %fd559;
	fma.rn.f64 	%fd562, %fd561, %fd1236, %fd1236;
	fma.rn.f64 	%fd563, %fd561, %fd548, 0d3FF0000000000000;
	selp.f64 	%fd564, %fd563, %fd562, %p44;
	and.b32  	%r195, %r322, 2;
	setp.eq.s32 	%p45, %r195, 0;
	mov.f64 	%fd565, 0d0000000000000000;
	sub.f64 	%fd566, %fd565, %fd564;
	selp.f64 	%fd567, %fd564, %fd566, %p45;
	mul.f64 	%fd568, %fd5, %fd567;
	sub.f64 	%fd569, %fd6, %fd568;
	mul.f64 	%fd570, %fd8, %fd569;
	div.rn.f64 	%fd100, %fd92, %fd570;
	@%p43 bra 	$L__BB0_52;
	mov.f64 	%fd576, 0d0000000000000000;
	mul.rn.f64 	%fd1237, %fd67, %fd576;
	mov.b32 	%r323, 0;
	bra.uni 	$L__BB0_54;
$L__BB0_52:
	mul.f64 	%fd571, %fd67, 0d3FE45F306DC9C883;
	cvt.rni.s32.f64 	%r323, %fd571;
	cvt.rn.f64.s32 	%fd572, %r323;
	fma.rn.f64 	%fd573, %fd572, 0dBFF921FB54442D18, %fd67;
	fma.rn.f64 	%fd574, %fd572, 0dBC91A62633145C00, %fd573;
	fma.rn.f64 	%fd1237, %fd572, 0dB97B839A252049C0, %fd574;
	setp.ltu.f64 	%p46, %fd81, 0d41E0000000000000;
	@%p46 bra 	$L__BB0_54;
	{ // callseq 11, 0
	.param .b64 param0;
	st.param.f64 	[param0], %fd67;
	.param .align 16 .b8 retval0[16];
	call.uni (retval0), 
	__internal_trig_reduction_slowpathd, 
	(
	param0
	);
	ld.param.f64 	%fd1237, [retval0];
	ld.param.b32 	%r323, [retval0+8];
	} // callseq 11
$L__BB0_54:
	setp.neu.f64 	%p47, %fd68, 0d7FF0000000000000;
	shl.b32 	%r198, %r323, 6;
	cvt.u64.u32 	%rd54, %r198;
	and.b64  	%rd55, %rd54, 64;
	add.s64 	%rd57, %rd20, %rd55;
	mul.rn.f64 	%fd577, %fd1237, %fd1237;
	and.b32  	%r199, %r323, 1;
	setp.eq.b32 	%p48, %r199, 1;
	selp.f64 	%fd578, 0dBDA8FF8320FD8164, 0d3DE5DB65F9785EBA, %p48;
	ld.global.nc.v2.f64 	{%fd579, %fd580}, [%rd57];
	fma.rn.f64 	%fd581, %fd578, %fd577, %fd579;
	fma.rn.f64 	%fd582, %fd581, %fd577, %fd580;
	ld.global.nc.v2.f64 	{%fd583, %fd584}, [%rd57+16];
	fma.rn.f64 	%fd585, %fd582, %fd577, %fd583;
	fma.rn.f64 	%fd586, %fd585, %fd577, %fd584;
	ld.global.nc.v2.f64 	{%fd587, %fd588}, [%rd57+32];
	fma.rn.f64 	%fd589, %fd586, %fd577, %fd587;
	fma.rn.f64 	%fd590, %fd589, %fd577, %fd588;
	fma.rn.f64 	%fd591, %fd590, %fd1237, %fd1237;
	fma.rn.f64 	%fd592, %fd590, %fd577, 0d3FF0000000000000;
	selp.f64 	%fd593, %fd592, %fd591, %p48;
	and.b32  	%r200, %r323, 2;
	setp.eq.s32 	%p49, %r200, 0;
	mov.f64 	%fd594, 0d0000000000000000;
	sub.f64 	%fd595, %fd594, %fd593;
	selp.f64 	%fd105, %fd593, %fd595, %p49;
	@%p47 bra 	$L__BB0_56;
	mov.f64 	%fd601, 0d0000000000000000;
	mul.rn.f64 	%fd1239, %fd65, %fd601;
	mov.b32 	%r325, 1;
	bra.uni 	$L__BB0_59;
$L__BB0_56:
	mul.f64 	%fd596, %fd65, 0d3FE45F306DC9C883;
	cvt.rni.s32.f64 	%r324, %fd596;
	cvt.rn.f64.s32 	%fd597, %r324;
	fma.rn.f64 	%fd598, %fd597, 0dBFF921FB54442D18, %fd65;
	fma.rn.f64 	%fd599, %fd597, 0dBC91A62633145C00, %fd598;
	fma.rn.f64 	%fd1239, %fd597, 0dB97B839A252049C0, %fd599;
	setp.ltu.f64 	%p50, %fd68, 0d41E0000000000000;
	@%p50 bra 	$L__BB0_58;
	{ // callseq 12, 0
	.param .b64 param0;
	st.param.f64 	[param0], %fd65;
	.param .align 16 .b8 retval0[16];
	call.uni (retval0), 
	__internal_trig_reduction_slowpathd, 
	(
	param0
	);
	ld.param.f64 	%fd1239, [retval0];
	ld.param.b32 	%r324, [retval0+8];
	} // callseq 12
$L__BB0_58:
	add.s32 	%r325, %r324, 1;
$L__BB0_59:
	setp.neu.f64 	%p51, %fd81, 0d7FF0000000000000;
	shl.b32 	%r203, %r325, 6;
	cvt.u64.u32 	%rd58, %r203;
	and.b64  	%rd59, %rd58, 64;
	add.s64 	%rd61, %rd20, %rd59;
	mul.rn.f64 	%fd602, %fd1239, %fd1239;
	and.b32  	%r204, %r325, 1;
	setp.eq.b32 	%p52, %r204, 1;
	selp.f64 	%fd603, 0dBDA8FF8320FD8164, 0d3DE5DB65F9785EBA, %p52;
	ld.global.nc.v2.f64 	{%fd604, %fd605}, [%rd61];
	fma.rn.f64 	%fd606, %fd603, %fd602, %fd604;
	fma.rn.f64 	%fd607, %fd606, %fd602, %fd605;
	ld.global.nc.v2.f64 	{%fd608, %fd609}, [%rd61+16];
	fma.rn.f64 	%fd610, %fd607, %fd602, %fd608;
	fma.rn.f64 	%fd611, %fd610, %fd602, %fd609;
	ld.global.nc.v2.f64 	{%fd612, %fd613}, [%rd61+32];
	fma.rn.f64 	%fd614, %fd611, %fd602, %fd612;
	fma.rn.f64 	%fd615, %fd614, %fd602, %fd613;
	fma.rn.f64 	%fd616, %fd615, %fd1239, %fd1239;
	fma.rn.f64 	%fd617, %fd615, %fd602, 0d3FF0000000000000;
	selp.f64 	%fd618, %fd617, %fd616, %p52;
	and.b32  	%r205, %r325, 2;
	setp.eq.s32 	%p53, %r205, 0;
	mov.f64 	%fd619, 0d0000000000000000;
	sub.f64 	%fd620, %fd619, %fd618;
	selp.f64 	%fd621, %fd618, %fd620, %p53;
	mul.f64 	%fd622, %fd54, %fd621;
	mul.f64 	%fd623, %fd63, %fd60;
	fma.rn.f64 	%fd111, %fd63, %fd623, %fd622;
	@%p51 bra 	$L__BB0_61;
	mov.f64 	%fd629, 0d0000000000000000;
	mul.rn.f64 	%fd1241, %fd67, %fd629;
	mov.b32 	%r327, 1;
	bra.uni 	$L__BB0_64;
$L__BB0_61:
	mul.f64 	%fd624, %fd67, 0d3FE45F306DC9C883;
	cvt.rni.s32.f64 	%r326, %fd624;
	cvt.rn.f64.s32 	%fd625, %r326;
	fma.rn.f64 	%fd626, %fd625, 0dBFF921FB54442D18, %fd67;
	fma.rn.f64 	%fd627, %fd625, 0dBC91A62633145C00, %fd626;
	fma.rn.f64 	%fd1241, %fd625, 0dB97B839A252049C0, %fd627;
	setp.ltu.f64 	%p54, %fd81, 0d41E0000000000000;
	@%p54 bra 	$L__BB0_63;
	{ // callseq 13, 0
	.param .b64 param0;
	st.param.f64 	[param0], %fd67;
	.param .align 16 .b8 retval0[16];
	call.uni (retval0), 
	__internal_trig_reduction_slowpathd, 
	(
	param0
	);
	ld.param.f64 	%fd1241, [retval0];
	ld.param.b32 	%r326, [retval0+8];
	} // callseq 13
$L__BB0_63:
	add.s32 	%r327, %r326, 1;
$L__BB0_64:
	setp.neu.f64 	%p55, %fd94, 0d7FF0000000000000;
	shl.b32 	%r208, %r327, 6;
	cvt.u64.u32 	%rd62, %r208;
	and.b64  	%rd63, %rd62, 64;
	add.s64 	%rd65, %rd20, %rd63;
	mul.rn.f64 	%fd630, %fd1241, %fd1241;
	and.b32  	%r209, %r327, 1;
	setp.eq.b32 	%p56, %r209, 1;
	selp.f64 	%fd631, 0dBDA8FF8320FD8164, 0d3DE5DB65F9785EBA, %p56;
	ld.global.nc.v2.f64 	{%fd632, %fd633}, [%rd65];
	fma.rn.f64 	%fd634, %fd631, %fd630, %fd632;
	fma.rn.f64 	%fd635, %fd634, %fd630, %fd633;
	ld.global.nc.v2.f64 	{%fd636, %fd637}, [%rd65+16];
	fma.rn.f64 	%fd638, %fd635, %fd630, %fd636;
	fma.rn.f64 	%fd639, %fd638, %fd630, %fd637;
	ld.global.nc.v2.f64 	{%fd640, %fd641}, [%rd65+32];
	fma.rn.f64 	%fd642, %fd639, %fd630, %fd640;
	fma.rn.f64 	%fd643, %fd642, %fd630, %fd641;
	fma.rn.f64 	%fd644, %fd643, %fd1241, %fd1241;
	fma.rn.f64 	%fd645, %fd643, %fd630, 0d3FF0000000000000;
	selp.f64 	%fd646, %fd645, %fd644, %p56;
	and.b32  	%r210, %r327, 2;
	setp.eq.s32 	%p57, %r210, 0;
	mov.f64 	%fd647, 0d0000000000000000;
	sub.f64 	%fd648, %fd647, %fd646;
	selp.f64 	%fd649, %fd646, %fd648, %p57;
	mul.f64 	%fd650, %fd10, %fd649;
	mul.f64 	%fd651, %fd64, %fd650;
	fma.rn.f64 	%fd652, %fd64, %fd651, %fd111;
	add.f64 	%fd653, %fd105, %fd105;
	mul.f64 	%fd117, %fd653, %fd652;
	@%p55 bra 	$L__BB0_66;
	mov.f64 	%fd659, 0d0000000000000000;
	mul.rn.f64 	%fd1243, %fd93, %fd659;
	mov.b32 	%r329, 1;
	bra.uni 	$L__BB0_69;
$L__BB0_66:
	mul.f64 	%fd654, %fd93, 0d3FE45F306DC9C883;
	cvt.rni.s32.f64 	%r328, %fd654;
	cvt.rn.f64.s32 	%fd655, %r328;
	fma.rn.f64 	%fd656, %fd655, 0dBFF921FB54442D18, %fd93;
	fma.rn.f64 	%fd657, %fd655, 0dBC91A62633145C00, %fd656;
	fma.rn.f64 	%fd1243, %fd655, 0dB97B839A252049C0, %fd657;
	setp.ltu.f64 	%p58, %fd94, 0d41E0000000000000;
	@%p58 bra 	$L__BB0_68;
	{ // callseq 14, 0
	.param .b64 param0;
	st.param.f64 	[param0], %fd93;
	.param .align 16 .b8 retval0[16];
	call.uni (retval0), 
	__internal_trig_reduction_slowpathd, 
	(
	param0
	);
	ld.param.f64 	%fd1243, [retval0];
	ld.param.b32 	%r328, [retval0+8];
	} // callseq 14
$L__BB0_68:
	add.s32 	%r329, %r328, 1;
$L__BB0_69:
	shl.b32 	%r213, %r329, 6;
	cvt.u64.u32 	%rd66, %r213;
	and.b64  	%rd67, %rd66, 64;
	add.s64 	%rd69, %rd20, %rd67;
	mul.rn.f64 	%fd660, %fd1243, %fd1243;
	and.b32  	%r214, %r329, 1;
	setp.eq.b32 	%p59, %r214, 1;
	selp.f64 	%fd661, 0dBDA8FF8320FD8164, 0d3DE5DB65F9785EBA, %p59;
	ld.global.nc.v2.f64 	{%fd662, %fd663}, [%rd69];
	fma.rn.f64 	%fd664, %fd661, %fd660, %fd662;
	fma.rn.f64 	%fd665, %fd664, %fd660, %fd663;
	ld.global.nc.v2.f64 	{%fd666, %fd667}, [%rd69+16];
	fma.rn.f64 	%fd668, %fd665, %fd660, %fd666;
	fma.rn.f64 	%fd669, %fd668, %fd660, %fd667;
	ld.global.nc.v2.f64 	{%fd670, %fd671}, [%rd69+32];
	fma.rn.f64 	%fd672, %fd669, %fd660, %fd670;
	fma.rn.f64 	%fd673, %fd672, %fd660, %fd671;
	fma.rn.f64 	%fd674, %fd673, %fd1243, %fd1243;
	fma.rn.f64 	%fd675, %fd673, %fd660, 0d3FF0000000000000;
	selp.f64 	%fd676, %fd675, %fd674, %p59;
	and.b32  	%r215, %r329, 2;
	setp.eq.s32 	%p60, %r215, 0;
	mov.f64 	%fd677, 0d0000000000000000;
	sub.f64 	%fd678, %fd677, %fd676;
	selp.f64 	%fd679, %fd676, %fd678, %p60;
	mul.f64 	%fd680, %fd5, %fd679;
	sub.f64 	%fd681, %fd6, %fd680;
	mul.f64 	%fd682, %fd7, %fd681;
	div.rn.f64 	%fd123, %fd117, %fd682;
	mul.f64 	%fd683, %fd100, %fd62;
	fma.rn.f64 	%fd124, %fd683, 0d3FE0000000000000, %fd1218;
	mul.f64 	%fd684, %fd62, %fd123;
	fma.rn.f64 	%fd125, %fd684, 0d3FE0000000000000, %fd1217;
	mul.f64 	%fd685, %fd63, %fd62;
	fma.rn.f64 	%fd126, %fd685, 0d3FE0000000000000, %fd1220;
	mul.f64 	%fd686, %fd64, %fd62;
	fma.rn.f64 	%fd127, %fd686, 0d3FE0000000000000, %fd1219;
	sub.f64 	%fd128, %fd126, %fd127;
	abs.f64 	%fd129, %fd126;
	setp.neu.f64 	%p61, %fd129, 0d7FF0000000000000;
	@%p61 bra 	$L__BB0_71;
	mov.f64 	%fd692, 0d0000000000000000;
	mul.rn.f64 	%fd1244, %fd126, %fd692;
	mov.b32 	%r330, 0;
	bra.uni 	$L__BB0_73;
$L__BB0_71:
	mul.f64 	%fd687, %fd126, 0d3FE45F306DC9C883;
	cvt.rni.s32.f64 	%r330, %fd687;
	cvt.rn.f64.s32 	%fd688, %r330;
	fma.rn.f64 	%fd689, %fd688, 0dBFF921FB54442D18, %fd126;
	fma.rn.f64 	%fd690, %fd688, 0dBC91A62633145C00, %fd689;
	fma.rn.f64 	%fd1244, %fd688, 0dB97B839A252049C0, %fd690;
	setp.ltu.f64 	%p62, %fd129, 0d41E0000000000000;
	@%p62 bra 	$L__BB0_73;
	{ // callseq 15, 0
	.param .b64 param0;
	st.param.f64 	[param0], %fd126;
	.param .align 16 .b8 retval0[16];
	call.uni (retval0), 
	__internal_trig_reduction_slowpathd, 
	(
	param0
	);
	ld.param.f64 	%fd1244, [retval0];
	ld.param.b32 	%r330, [retval0+8];
	} // callseq 15
$L__BB0_73:
	shl.b32 	%r218, %r330, 6;
	cvt.u64.u32 	%rd70, %r218;
	and.b64  	%rd71, %rd70, 64;
	add.s64 	%rd73, %rd20, %rd71;
	mul.rn.f64 	%fd693, %fd1244, %fd1244;
	and.b32  	%r219, %r330, 1;
	setp.eq.b32 	%p63, %r219, 1;
	selp.f64 	%fd694, 0dBDA8FF8320FD8164, 0d3DE5DB65F9785EBA, %p63;
	ld.global.nc.v2.f64 	{%fd695, %fd696}, [%rd73];
	fma.rn.f64 	%fd697, %fd694, %fd693, %fd695;
	fma.rn.f64 	%fd698, %fd697, %fd693, %fd696;
	ld.global.nc.v2.f64 	{%fd699, %fd700}, [%rd73+16];
	fma.rn.f64 	%fd701, %fd698, %fd693, %fd699;
	fma.rn.f64 	%fd702, %fd701, %fd693, %fd700;
	ld.global.nc.v2.f64 	{%fd703, %fd704}, [%rd73+32];
	fma.rn.f64 	%fd705, %fd702, %fd693, %fd703;
	fma.rn.f64 	%fd706, %fd705, %fd693, %fd704;
	fma.rn.f64 	%fd707, %fd706, %fd1244, %fd1244;
	fma.rn.f64 	%fd708, %fd706, %fd693, 0d3FF0000000000000;
	selp.f64 	%fd709, %fd708, %fd707, %p63;
	and.b32  	%r220, %r330, 2;
	setp.eq.s32 	%p64, %r220, 0;
	mov.f64 	%fd710, 0d0000000000000000;
	sub.f64 	%fd711, %fd710, %fd709;
	selp.f64 	%fd134, %fd709, %fd711, %p64;
	add.f64 	%fd712, %fd127, %fd127;
	sub.f64 	%fd135, %fd126, %fd712;
	abs.f64 	%fd136, %fd135;
	setp.neu.f64 	%p65, %fd136, 0d7FF0000000000000;
	@%p65 bra 	$L__BB0_75;
	mov.f64 	%fd718, 0d0000000000000000;
	mul.rn.f64 	%fd1245, %fd135, %fd718;
	mov.b32 	%r331, 0;
	bra.uni 	$L__BB0_77;
$L__BB0_75:
	mul.f64 	%fd713, %fd135, 0d3FE45F306DC9C883;
	cvt.rni.s32.f64 	%r331, %fd713;
	cvt.rn.f64.s32 	%fd714, %r331;
	fma.rn.f64 	%fd715, %fd714, 0dBFF921FB54442D18, %fd135;
	fma.rn.f64 	%fd716, %fd714, 0dBC91A62633145C00, %fd715;
	fma.rn.f64 	%fd1245, %fd714, 0dB97B839A252049C0, %fd716;
	setp.ltu.f64 	%p66, %fd136, 0d41E0000000000000;
	@%p66 bra 	$L__BB0_77;
	{ // callseq 16, 0
	.param .b64 param0;
	st.param.f64 	[param0], %fd135;
	.param .align 16 .b8 retval0[16];
	call.uni (retval0), 
	__internal_trig_reduction_slowpathd, 
	(
	param0
	);
	ld.param.f64 	%fd1245, [retval0];
	ld.param.b32 	%r331, [retval0+8];
	} // callseq 16
$L__BB0_77:
	shl.b32 	%r223, %r331, 6;
	cvt.u64.u32 	%rd74, %r223;
	and.b64  	%rd75, %rd74, 64;
	add.s64 	%rd77, %rd20, %rd75;
	mul.rn.f64 	%fd719, %fd1245, %fd1245;
	and.b32  	%r224, %r331, 1;
	setp.eq.b32 	%p67, %r224, 1;
	selp.f64 	%fd720, 0dBDA8FF8320FD8164, 0d3DE5DB65F9785EBA, %p67;
	ld.global.nc.v2.f64 	{%fd721, %fd722}, [%rd77];
	fma.rn.f64 	%fd723, %fd720, %fd719, %fd721;
	fma.rn.f64 	%fd724, %fd723, %fd719, %fd722;
	ld.global.nc.v2.f64 	{%fd725, %fd726}, [%rd77+16];
	fma.rn.f64 	%fd727, %fd724, %fd719, %fd725;
	fma.rn.f64 	%fd728, %fd727, %fd719, %fd726;
	ld.global.nc.v2.f64 	{%fd729, %fd730}, [%rd77+32];
	fma.rn.f64 	%fd731, %fd728, %fd719, %fd729;
	fma.rn.f64 	%fd732, %fd731, %fd719, %fd730;
	fma.rn.f64 	%fd733, %fd732, %fd1245, %fd1245;
	fma.rn.f64 	%fd734, %fd732, %fd719, 0d3FF0000000000000;
	selp.f64 	%fd735, %fd734, %fd733, %p67;
	and.b32  	%r225, %r331, 2;
	setp.eq.s32 	%p68, %r225, 0;
	mov.f64 	%fd736, 0d0000000000000000;
	sub.f64 	%fd737, %fd736, %fd735;
	selp.f64 	%fd738, %fd735, %fd737, %p68;
	mul.f64 	%fd739, %fd24, %fd738;
	mul.f64 	%fd740, %fd17, %fd134;
	sub.f64 	%fd141, %fd740, %fd739;
	abs.f64 	%fd142, %fd128;
	setp.neu.f64 	%p69, %fd142, 0d7FF0000000000000;
	@%p69 bra 	$L__BB0_79;
	mov.f64 	%fd746, 0d0000000000000000;
	mul.rn.f64 	%fd1246, %fd128, %fd746;
	mov.b32 	%r332, 0;
	bra.uni 	$L__BB0_81;
$L__BB0_79:
	mul.f64 	%fd741, %fd128, 0d3FE45F306DC9C883;
	cvt.rni.s32.f64 	%r332, %fd741;
	cvt.rn.f64.s32 	%fd742, %r332;
	fma.rn.f64 	%fd743, %fd742, 0dBFF921FB54442D18, %fd128;
	fma.rn.f64 	%fd744, %fd742, 0dBC91A62633145C00, %fd743;
	fma.rn.f64 	%fd1246, %fd742, 0dB97B839A252049C0, %fd744;
	setp.ltu.f64 	%p70, %fd142, 0d41E0000000000000;
	@%p70 bra 	$L__BB0_81;
	{ // callseq 17, 0
	.param .b64 param0;
	st.param.f64 	[param0], %fd128;
	.param .align 16 .b8 retval0[16];
	call.uni (retval0), 
	__internal_trig_reduction_slowpathd, 
	(
	param0
	);
	ld.param.f64 	%fd1246, [retval0];
	ld.param.b32 	%r332, [retval0+8];
	} // callseq 17
$L__BB0_81:
	setp.neu.f64 	%p71, %fd142, 0d7FF0000000000000;
	shl.b32 	%r228, %r332, 6;
	cvt.u64.u32 	%rd78, %r228;
	and.b64  	%rd79, %rd78, 64;
	add.s64 	%rd81, %rd20, %rd79;
	mul.rn.f64 	%fd747, %fd1246, %fd1246;
	and.b32  	%r229, %r332, 1;
	setp.eq.b32 	%p72, %r229, 1;
	selp.f64 	%fd748, 0dBDA8FF8320FD8164, 0d3DE5DB65F9785EBA, %p72;
	ld.global.nc.v2.f64 	{%fd749, %fd750}, [%rd81];
	fma.rn.f64 	%fd751, %fd748, %fd747, %fd749;
	fma.rn.f64 	%fd752, %fd751, %fd747, %fd750;
	ld.global.nc.v2.f64 	{%fd753, %fd754}, [%rd81+16];
	fma.rn.f64 	%fd755, %fd752, %fd747, %fd753;
	fma.rn.f64 	%fd756, %fd755, %fd747, %fd754;
	ld.global.nc.v2.f64 	{%fd757, %fd758}, [%rd81+32];
	fma.rn.f64 	%fd759, %fd756, %fd747, %fd757;
	fma.rn.f64 	%fd760, %fd759, %fd747, %fd758;
	fma.rn.f64 	%fd761, %fd760, %fd1246, %fd1246;
	fma.rn.f64 	%fd762, %fd760, %fd747, 0d3FF0000000000000;
	selp.f64 	%fd763, %fd762, %fd761, %p72;
	and.b32  	%r230, %r332, 2;
	setp.eq.s32 	%p73, %r230, 0;
	mov.f64 	%fd764, 0d0000000000000000;
	sub.f64 	%fd765, %fd764, %fd763;
	selp.f64 	%fd766, %fd763, %fd765, %p73;
	add.f64 	%fd147, %fd766, %fd766;
	@%p71 bra 	$L__BB0_83;
	mov.f64 	%fd772, 0d0000000000000000;
	mul.rn.f64 	%fd1248, %fd128, %fd772;
	mov.b32 	%r334, 1;
	bra.uni 	$L__BB0_86;
$L__BB0_83:
	mul.f64 	%fd767, %fd128, 0d3FE45F306DC9C883;
	cvt.rni.s32.f64 	%r333, %fd767;
	cvt.rn.f64.s32 	%fd768, %r333;
	fma.rn.f64 	%fd769, %fd768, 0dBFF921FB54442D18, %fd128;
	fma.rn.f64 	%fd770, %fd768, 0dBC91A62633145C00, %fd769;
	fma.rn.f64 	%fd1248, %fd768, 0dB97B839A252049C0, %fd770;
	setp.ltu.f64 	%p74, %fd142, 0d41E0000000000000;
	@%p74 bra 	$L__BB0_85;
	{ // callseq 18, 0
	.param .b64 param0;
	st.param.f64 	[param0], %fd128;
	.param .align 16 .b8 retval0[16];
	call.uni (retval0), 
	__internal_trig_reduction_slowpathd, 
	(
	param0
	);
	ld.param.f64 	%fd1248, [retval0];
	ld.param.b32 	%r333, [retval0+8];
	} // callseq 18
$L__BB0_85:
	add.s32 	%r334, %r333, 1;
$L__BB0_86:
	shl.b32 	%r233, %r334, 6;
	cvt.u64.u32 	%rd82, %r233;
	and.b64  	%rd83, %rd82, 64;
	add.s64 	%rd85, %rd20, %rd83;
	mul.rn.f64 	%fd773, %fd1248, %fd1248;
	and.b32  	%r234, %r334, 1;
	setp.eq.b32 	%p75, %r234, 1;
	selp.f64 	%fd774, 0dBDA8FF8320FD8164, 0d3DE5DB65F9785EBA, %p75;
	ld.global.nc.v2.f64 	{%fd775, %fd776}, [%rd85];
	fma.rn.f64 	%fd777, %fd774, %fd773, %fd775;
	fma.rn.f64 	%fd778, %fd777, %fd773, %fd776;
	ld.global.nc.v2.f64 	{%fd779, %fd780}, [%rd85+16];
	fma.rn.f64 	%fd781, %fd778, %fd773, %fd779;
	fma.rn.f64 	%fd782, %fd781, %fd773, %fd780;
	ld.global.nc.v2.f64 	{%fd783, %fd784}, [%rd85+32];
	fma.rn.f64 	%fd785, %fd782, %fd773, %fd783;
	fma.rn.f64 	%fd786, %fd785, %fd773, %fd784;
	fma.rn.f64 	%fd787, %fd786, %fd1248, %fd1248;
	fma.rn.f64 	%fd788, %fd786, %fd773, 0d3FF0000000000000;
	selp.f64 	%fd789, %fd788, %fd787, %p75;
	and.b32  	%r235, %r334, 2;
	setp.eq.s32 	%p76, %r235, 0;
	mov.f64 	%fd790, 0d0000000000000000;
	sub.f64 	%fd791, %fd790, %fd789;
	selp.f64 	%fd792, %fd789, %fd791, %p76;
	mul.f64 	%fd793, %fd8, %fd792;
	mul.f64 	%fd794, %fd124, %fd793;
	mul.f64 	%fd795, %fd124, %fd794;
	mul.f64 	%fd796, %fd125, %fd7;
	fma.rn.f64 	%fd797, %fd125, %fd796, %fd795;
	mul.f64 	%fd798, %fd5, %fd147;
	mul.f64 	%fd799, %fd798, %fd797;
	sub.f64 	%fd153, %fd141, %fd799;
	add.f64 	%fd154, %fd128, %fd128;
	abs.f64 	%fd155, %fd154;
	setp.neu.f64 	%p77, %fd155, 0d7FF0000000000000;
	@%p77 bra 	$L__BB0_88;
	mov.f64 	%fd805, 0d0000000000000000;
	mul.rn.f64 	%fd1250, %fd154, %fd805;
	mov.b32 	%r336, 1;
	bra.uni 	$L__BB0_91;
$L__BB0_88:
	mul.f64 	%fd800, %fd154, 0d3FE45F306DC9C883;
	cvt.rni.s32.f64 	%r335, %fd800;
	cvt.rn.f64.s32 	%fd801, %r335;
	fma.rn.f64 	%fd802, %fd801, 0dBFF921FB54442D18, %fd154;
	fma.rn.f64 	%fd803, %fd801, 0dBC91A62633145C00, %fd802;
	fma.rn.f64 	%fd1250, %fd801, 0dB97B839A252049C0, %fd803;
	setp.ltu.f64 	%p78, %fd155, 0d41E0000000000000;
	@%p78 bra 	$L__BB0_90;
	{ // callseq 19, 0
	.param .b64 param0;
	st.param.f64 	[param0], %fd154;
	.param .align 16 .b8 retval0[16];
	call.uni (retval0), 
	__internal_trig_reduction_slowpathd, 
	(
	param0
	);
	ld.param.f64 	%fd1250, [retval0];
	ld.param.b32 	%r335, [retval0+8];
	} // callseq 19
$L__BB0_90:
	add.s32 	%r336, %r335, 1;
$L__BB0_91:
	shl.b32 	%r238, %r336, 6;
	cvt.u64.u32 	%rd86, %r238;
	and.b64  	%rd87, %rd86, 64;
	add.s64 	%rd89, %rd20, %rd87;
	mul.rn.f64 	%fd806, %fd1250, %fd1250;
	and.b32  	%r239, %r336, 1;
	setp.eq.b32 	%p80, %r239, 1;
	selp.f64 	%fd807, 0dBDA8FF8320FD8164, 0d3DE5DB65F9785EBA, %p80;
	ld.global.nc.v2.f64 	{%fd808, %fd809}, [%rd89];
	fma.rn.f64 	%fd810, %fd807, %fd806, %fd808;
	fma.rn.f64 	%fd811, %fd810, %fd806, %fd809;
	ld.global.nc.v2.f64 	{%fd812, %fd813}, [%rd89+16];
	fma.rn.f64 	%fd814, %fd811, %fd806, %fd812;
	fma.rn.f64 	%fd815, %fd814, %fd806, %fd813;
	ld.global.nc.v2.f64 	{%fd816, %fd817}, [%rd89+32];
	fma.rn.f64 	%fd818, %fd815, %fd806, %fd816;
	fma.rn.f64 	%fd819, %fd818, %fd806, %fd817;
	fma.rn.f64 	%fd820, %fd819, %fd1250, %fd1250;
	fma.rn.f64 	%fd821, %fd819, %fd806, 0d3FF0000000000000;
	selp.f64 	%fd822, %fd821, %fd820, %p80;
	and.b32  	%r240, %r336, 2;
	setp.eq.s32 	%p81, %r240, 0;
	mov.f64 	%fd823, 0d0000000000000000;
	sub.f64 	%fd824, %fd823, %fd822;
	selp.f64 	%fd825, %fd822, %fd824, %p81;
	mul.f64 	%fd826, %fd5, %fd825;
	sub.f64 	%fd827, %fd6, %fd826;
	mul.f64 	%fd828, %fd8, %fd827;
	div.rn.f64 	%fd161, %fd153, %fd828;
	@%p71 bra 	$L__BB0_93;
	mov.f64 	%fd834, 0d0000000000000000;
	mul.rn.f64 	%fd1251, %fd128, %fd834;
	mov.b32 	%r337, 0;
	bra.uni 	$L__BB0_95;
$L__BB0_93:
	mul.f64 	%fd829, %fd128, 0d3FE45F306DC9C883;
	cvt.rni.s32.f64 	%r337, %fd829;
	cvt.rn.f64.s32 	%fd830, %r337;
	fma.rn.f64 	%fd831, %fd830, 0dBFF921FB54442D18, %fd128;
	fma.rn.f64 	%fd832, %fd830, 0dBC91A62633145C00, %fd831;
	fma.rn.f64 	%fd1251, %fd830, 0dB97B839A252049C0, %fd832;
	setp.ltu.f64 	%p82, %fd142, 0d41E0000000000000;
	@%p82 bra 	$L__BB0_95;
	{ // callseq 20, 0
	.param .b64 param0;
	st.param.f64 	[param0], %fd128;
	.param .align 16 .b8 retval0[16];
	call.uni (retval0), 
	__internal_trig_reduction_slowpathd, 
	(
	param0
	);
	ld.param.f64 	%fd1251, [retval0];
	ld.param.b32 	%r337, [retval0+8];
	} // callseq 20
$L__BB0_95:
	setp.neu.f64 	%p83, %fd129, 0d7FF0000000000000;
	shl.b32 	%r243, %r337, 6;
	cvt.u64.u32 	%rd90, %r243;
	and.b64  	%rd91, %rd90, 64;
	add.s64 	%rd93, %rd20, %rd91;
	mul.rn.f64 	%fd835, %fd1251, %fd1251;
	and.b32  	%r244, %r337, 1;
	setp.eq.b32 	%p84, %r244, 1;
	selp.f64 	%fd836, 0dBDA8FF8320FD8164, 0d3DE5DB65F9785EBA, %p84;
	ld.global.nc.v2.f64 	{%fd837, %fd838}, [%rd93];
	fma.rn.f64 	%fd839, %fd836, %fd835, %fd837;
	fma.rn.f64 	%fd840, %fd839, %fd835, %fd838;
	ld.global.nc.v2.f64 	{%fd841, %fd842}, [%rd93+16];
	fma.rn.f64 	%fd843, %fd840, %fd835, %fd841;
	fma.rn.f64 	%fd844, %fd843, %fd835, %fd842;
	ld.global.nc.v2.f64 	{%fd845, %fd846}, [%rd93+32];
	fma.rn.f64 	%fd847, %fd844, %fd835, %fd845;
	fma.rn.f64 	%fd848, %fd847, %fd835, %fd846;
	fma.rn.f64 	%fd849, %fd848, %fd1251, %fd1251;
	fma.rn.f64 	%fd850, %fd848, %fd835, 0d3FF0000000000000;
	selp.f64 	%fd851, %fd850, %fd849, %p84;
	and.b32  	%r245, %r337, 2;
	setp.eq.s32 	%p85, %r245, 0;
	mov.f64 	%fd852, 0d0000000000000000;
	sub.f64 	%fd853, %fd852, %fd851;
	selp.f64 	%fd166, %fd851, %fd853, %p85;
	@%p83 bra 	$L__BB0_97;
	mov.f64 	%fd859, 0d0000000000000000;
	mul.rn.f64 	%fd1253, %fd126, %fd859;
	mov.b32 	%r339, 1;
	bra.uni 	$L__BB0_100;
$L__BB0_97:
	mul.f64 	%fd854, %fd126, 0d3FE45F306DC9C883;
	cvt.rni.s32.f64 	%r338, %fd854;
	cvt.rn.f64.s32 	%fd855, %r338;
	fma.rn.f64 	%fd856, %fd855, 0dBFF921FB54442D18, %fd126;
	fma.rn.f64 	%fd857, %fd855, 0dBC91A62633145C00, %fd856;
	fma.rn.f64 	%fd1253, %fd855, 0dB97B839A252049C0, %fd857;
	setp.ltu.f64 	%p86, %fd129, 0d41E0000000000000;
	@%p86 bra 	$L__BB0_99;
	{ // callseq 21, 0
	.param .b64 param0;
	st.param.f64 	[param0], %fd126;
	.param .align 16 .b8 retval0[16];
	call.uni (retval0), 
	__internal_trig_reduction_slowpathd, 
	(
	param0
	);
	ld.param.f64 	%fd1253, [retval0];
	ld.param.b32 	%r338, [retval0+8];
	} // callseq 21
$L__BB0_99:
	add.s32 	%r339, %r338, 1;
$L__BB0_100:
	shl.b32 	%r248, %r339, 6;
	cvt.u64.u32 	%rd94, %r248;
	and.b64  	%rd95, %rd94, 64;
	add.s64 	%rd97, %rd20, %rd95;
	mul.rn.f64 	%fd860, %fd1253, %fd1253;
	and.b32  	%r249, %r339, 1;
	setp.eq.b32 	%p88, %r249, 1;
	selp.f64 	%fd861, 0dBDA8FF8320FD8164, 0d3DE5DB65F9785EBA, %p88;
	ld.global.nc.v2.f64 	{%fd862, %fd863}, [%rd97];
	fma.rn.f64 	%fd864, %fd861, %fd860, %fd862;
	fma.rn.f64 	%fd865, %fd864, %fd860, %fd863;
	ld.global.nc.v2.f64 	{%fd866, %fd867}, [%rd97+16];
	fma.rn.f64 	%fd868, %fd865, %fd860, %fd866;
	fma.rn.f64 	%fd869, %fd868, %fd860, %fd867;
	ld.global.nc.v2.f64 	{%fd870, %fd871}, [%rd97+32];
	fma.rn.f64 	%fd872, %fd869, %fd860, %fd870;
	fma.rn.f64 	%fd873, %fd872, %fd860, %fd871;
	fma.rn.f64 	%fd874, %fd873, %fd1253, %fd1253;
	fma.rn.f64 	%fd875, %fd873, %fd860, 0d3FF0000000000000;
	selp.f64 	%fd876, %fd875, %fd874, %p88;
	and.b32  	%r250, %r339, 2;
	setp.eq.s32 	%p89, %r250, 0;
	mov.f64 	%fd877, 0d0000000000000000;
	sub.f64 	%fd878, %fd877, %fd876;
	selp.f64 	%fd879, %fd876, %fd878, %p89;
	mul.f64 	%fd880, %fd54, %fd879;
	mul.f64 	%fd881, %fd9, %fd8;
	mul.f64 	%fd882, %fd124, %fd881;
	fma.rn.f64 	%fd172, %fd124, %fd882, %fd880;
	@%p71 bra 	$L__BB0_102;
	mov.f64 	%fd888, 0d0000000000000000;
	mul.rn.f64 	%fd1255, %fd128, %fd888;
	mov.b32 	%r341, 1;
	bra.uni 	$L__BB0_105;
$L__BB0_102:
	mul.f64 	%fd883, %fd128, 0d3FE45F306DC9C883;
	cvt.rni.s32.f64 	%r340, %fd883;
	cvt.rn.f64.s32 	%fd884, %r340;
	fma.rn.f64 	%fd885, %fd884, 0dBFF921FB54442D18, %fd128;
	fma.rn.f64 	%fd886, %fd884, 0dBC91A62633145C00, %fd885;
	fma.rn.f64 	%fd1255, %fd884, 0dB97B839A252049C0, %fd886;
	setp.ltu.f64 	%p90, %fd142, 0d41E0000000000000;
	@%p90 bra 	$L__BB0_104;
	{ // callseq 22, 0
	.param .b64 param0;
	st.param.f64 	[param0], %fd128;
	.param .align 16 .b8 retval0[16];
	call.uni (retval0), 
	__internal_trig_reduction_slowpathd, 
	(
	param0
	);
	ld.param.f64 	%fd1255, [retval0];
	ld.param.b32 	%r340, [retval0+8];
	} // callseq 22
$L__BB0_104:
	add.s32 	%r341, %r340, 1;
$L__BB0_105:
	setp.neu.f64 	%p91, %fd155, 0d7FF0000000000000;
	shl.b32 	%r253, %r341, 6;
	cvt.u64.u32 	%rd98, %r253;
	and.b64  	%rd99, %rd98, 64;
	add.s64 	%rd101, %rd20, %rd99;
	mul.rn.f64 	%fd889, %fd1255, %fd1255;
	and.b32  	%r254, %r341, 1;
	setp.eq.b32 	%p92, %r254, 1;
	selp.f64 	%fd890, 0dBDA8FF8320FD8164, 0d3DE5DB65F9785EBA, %p92;
	ld.global.nc.v2.f64 	{%fd891, %fd892}, [%rd101];
	fma.rn.f64 	%fd893, %fd890, %fd889, %fd891;
	fma.rn.f64 	%fd894, %fd893, %fd889, %fd892;
	ld.global.nc.v2.f64 	{%fd895, %fd896}, [%rd101+16];
	fma.rn.f64 	%fd897, %fd894, %fd889, %fd895;
	fma.rn.f64 	%fd898, %fd897, %fd889, %fd896;
	ld.global.nc.v2.f64 	{%fd899, %fd900}, [%rd101+32];
	fma.rn.f64 	%fd901, %fd898, %fd889, %fd899;
	fma.rn.f64 	%fd902, %fd901, %fd889, %fd900;
	fma.rn.f64 	%fd903, %fd902, %fd1255, %fd1255;
	fma.rn.f64 	%fd904, %fd902, %fd889, 0d3FF0000000000000;
	selp.f64 	%fd905, %fd904, %fd903, %p92;
	and.b32  	%r255, %r341, 2;
	setp.eq.s32 	%p93, %r255, 0;
	mov.f64 	%fd906, 0d0000000000000000;
	sub.f64 	%fd907, %fd906, %fd905;
	selp.f64 	%fd908, %fd905, %fd907, %p93;
	mul.f64 	%fd909, %fd10, %fd908;
	mul.f64 	%fd910, %fd125, %fd909;
	fma.rn.f64 	%fd911, %fd125, %fd910, %fd172;
	add.f64 	%fd912, %fd166, %fd166;
	mul.f64 	%fd178, %fd912, %fd911;
	@%p91 bra 	$L__BB0_107;
	mov.f64 	%fd918, 0d0000000000000000;
	mul.rn.f64 	%fd1257, %fd154, %fd918;
	mov.b32 	%r343, 1;
	bra.uni 	$L__BB0_110;
$L__BB0_107:
	mul.f64 	%fd913, %fd154, 0d3FE45F306DC9C883;
	cvt.rni.s32.f64 	%r342, %fd913;
	cvt.rn.f64.s32 	%fd914, %r342;
	fma.rn.f64 	%fd915, %fd914, 0dBFF921FB54442D18, %fd154;
	fma.rn.f64 	%fd916, %fd914, 0dBC91A62633145C00, %fd915;
	fma.rn.f64 	%fd1257, %fd914, 0dB97B839A252049C0, %fd916;
	setp.ltu.f64 	%p94, %fd155, 0d41E0000000000000;
	@%p94 bra 	$L__BB0_109;
	{ // callseq 23, 0
	.param .b64 param0;
	st.param.f64 	[param0], %fd154;
	.param .align 16 .b8 retval0[16];
	call.uni (retval0), 
	__internal_trig_reduction_slowpathd, 
	(
	param0
	);
	ld.param.f64 	%fd1257, [retval0];
	ld.param.b32 	%r342, [retval0+8];
	} // callseq 23
$L__BB0_109:
	add.s32 	%r343, %r342, 1;
$L__BB0_110:
	shl.b32 	%r258, %r343, 6;
	cvt.u64.u32 	%rd102, %r258;
	and.b64  	%rd103, %rd102, 64;
	add.s64 	%rd105, %rd20, %rd103;
	mul.rn.f64 	%fd919, %fd1257, %fd1257;
	and.b32  	%r259, %r343, 1;
	setp.eq.b32 	%p95, %r259, 1;
	selp.f64 	%fd920, 0dBDA8FF8320FD8164, 0d3DE5DB65F9785EBA, %p95;
	ld.global.nc.v2.f64 	{%fd921, %fd922}, [%rd105];
	fma.rn.f64 	%fd923, %fd920, %fd919, %fd921;
	fma.rn.f64 	%fd924, %fd923, %fd919, %fd922;
	ld.global.nc.v2.f64 	{%fd925, %fd926}, [%rd105+16];
	fma.rn.f64 	%fd927, %fd924, %fd919, %fd925;
	fma.rn.f64 	%fd928, %fd927, %fd919, %fd926;
	ld.global.nc.v2.f64 	{%fd929, %fd930}, [%rd105+32];
	fma.rn.f64 	%fd931, %fd928, %fd919, %fd929;
	fma.rn.f64 	%fd932, %fd931, %fd919, %fd930;
	fma.rn.f64 	%fd933, %fd932, %fd1257, %fd1257;
	fma.rn.f64 	%fd934, %fd932, %fd919, 0d3FF0000000000000;
	selp.f64 	%fd935, %fd934, %fd933, %p95;
	and.b32  	%r260, %r343, 2;
	setp.eq.s32 	%p96, %r260, 0;
	mov.f64 	%fd936, 0d0000000000000000;
	sub.f64 	%fd937, %fd936, %fd935;
	selp.f64 	%fd938, %fd935, %fd937, %p96;
	mul.f64 	%fd939, %fd5, %fd938;
	sub.f64 	%fd940, %fd6, %fd939;
	mul.f64 	%fd941, %fd7, %fd940;
	div.rn.f64 	%fd184, %fd178, %fd941;
	fma.rn.f64 	%fd185, %fd161, %fd62, %fd1218;
	fma.rn.f64 	%fd186, %fd62, %fd184, %fd1217;
	fma.rn.f64 	%fd187, %fd124, %fd62, %fd1220;
	fma.rn.f64 	%fd188, %fd125, %fd62, %fd1219;
	sub.f64 	%fd189, %fd187, %fd188;
	abs.f64 	%fd190, %fd187;
	setp.neu.f64 	%p97, %fd190, 0d7FF0000000000000;
	@%p97 bra 	$L__BB0_112;
	mov.f64 	%fd947, 0d0000000000000000;
	mul.rn.f64 	%fd1258, %fd187, %fd947;
	mov.b32 	%r344, 0;
	bra.uni 	$L__BB0_114;
$L__BB0_112:
	mul.f64 	%fd942, %fd187, 0d3FE45F306DC9C883;
	cvt.rni.s32.f64 	%r344, %fd942;
	cvt.rn.f64.s32 	%fd943, %r344;
	fma.rn.f64 	%fd944, %fd943, 0dBFF921FB54442D18, %fd187;
	fma.rn.f64 	%fd945, %fd943, 0dBC91A62633145C00, %fd944;
	fma.rn.f64 	%fd1258, %fd943, 0dB97B839A252049C0, %fd945;
	setp.ltu.f64 	%p98, %fd190, 0d41E0000000000000;
	@%p98 bra 	$L__BB0_114;
	{ // callseq 24, 0
	.param .b64 param0;
	st.param.f64 	[param0], %fd187;
	.param .align 16 .b8 retval0[16];
	call.uni (retval0), 
	__internal_trig_reduction_slowpathd, 
	(
	param0
	);
	ld.param.f64 	%fd1258, [retval0];
	ld.param.b32 	%r344, [retval0+8];
	} // callseq 24
$L__BB0_114:
	shl.b32 	%r263, %r344, 6;
	cvt.u64.u32 	%rd106, %r263;
	and.b64  	%rd107, %rd106, 64;
	mov.u64 	%rd108, __cudart_sin_cos_coeffs;
	add.s64 	%rd109, %rd108, %rd107;
	mul.rn.f64 	%fd948, %fd1258, %fd1258;
	and.b32  	%r264, %r344, 1;
	setp.eq.b32 	%p99, %r264, 1;
	selp.f64 	%fd949, 0dBDA8FF8320FD8164, 0d3DE5DB65F9785EBA, %p99;
	ld.global.nc.v2.f64 	{%fd950, %fd951}, [%rd109];
	fma.rn.f64 	%fd952, %fd949, %fd948, %fd950;
	fma.rn.f64 	%fd953, %fd952, %fd948, %fd951;
	ld.global.nc.v2.f64 	{%fd954, %fd955}, [%rd109+16];
	fma.rn.f64 	%fd956, %fd953, %fd948, %fd954;
	fma.rn.f64 	%fd957, %fd956, %fd948, %fd955;
	ld.global.nc.v2.f64 	{%fd958, %fd959}, [%rd109+32];
	fma.rn.f64 	%fd960, %fd957, %fd948, %fd958;
	fma.rn.f64 	%fd961, %fd960, %fd948, %fd959;
	fma.rn.f64 	%fd962, %fd961, %fd1258, %fd1258;
	fma.rn.f64 	%fd963, %fd961, %fd948, 0d3FF0000000000000;
	selp.f64 	%fd964, %fd963, %fd962, %p99;
	and.b32  	%r265, %r344, 2;
	setp.eq.s32 	%p100, %r265, 0;
	mov.f64 	%fd965, 0d0000000000000000;
	sub.f64 	%fd966, %fd965, %fd964;
	selp.f64 	%fd967, %fd964, %fd966, %p100;
	mul.f64 	%fd195, %fd17, %fd967;
	add.f64 	%fd968, %fd188, %fd188;
	sub.f64 	%fd196, %fd187, %fd968;
	abs.f64 	%fd197, %fd196;
	setp.neu.f64 	%p101, %fd197, 0d7FF0000000000000;
	@%p101 bra 	$L__BB0_116;
	mov.f64 	%fd974, 0d0000000000000000;
	mul.rn.f64 	%fd1259, %fd196, %fd974;
	mov.b32 	%r345, 0;
	bra.uni 	$L__BB0_118;
$L__BB0_116:
	mul.f64 	%fd969, %fd196, 0d3FE45F306DC9C883;
	cvt.rni.s32.f64 	%r345, %fd969;
	cvt.rn.f64.s32 	%fd970, %r345;
	fma.rn.f64 	%fd971, %fd970, 0dBFF921FB54442D18, %fd196;
	fma.rn.f64 	%fd972, %fd970, 0dBC91A62633145C00, %fd971;
	fma.rn.f64 	%fd1259, %fd970, 0dB97B839A252049C0, %fd972;
	setp.ltu.f64 	%p102, %fd197, 0d41E0000000000000;
	@%p102 bra 	$L__BB0_118;
	{ // callseq 25, 0
	.param .b64 param0;
	st.param.f64 	[param0], %fd196;
	.param .align 16 .b8 retval0[16];
	call.uni (retval0), 
	__internal_trig_reduction_slowpathd, 
	(
	param0
	);
	ld.param.f64 	%fd1259, [retval0];
	ld.param.b32 	%r345, [retval0+8];
	} // callseq 25
$L__BB0_118:
	shl.b32 	%r268, %r345, 6;
	cvt.u64.u32 	%rd110, %r268;
	and.b64  	%rd111, %rd110, 64;
	add.s64 	%rd113, %rd108, %rd111;
	mul.rn.f64 	%fd975, %fd1259, %fd1259;
	and.b32  	%r269, %r345, 1;
	setp.eq.b32 	%p103, %r269, 1;
	selp.f64 	%fd976, 0dBDA8FF8320FD8164, 0d3DE5DB65F9785EBA, %p103;
	ld.global.nc.v2.f64 	{%fd977, %fd978}, [%rd113];
	fma.rn.f64 	%fd979, %fd976, %fd975, %fd977;
	fma.rn.f64 	%fd980, %fd979, %fd975, %fd978;
	ld.global.nc.v2.f64 	{%fd981, %fd982}, [%rd113+16];
	fma.rn.f64 	%fd983, %fd980, %fd975, %fd981;
	fma.rn.f64 	%fd984, %fd983, %fd975, %fd982;
	ld.global.nc.v2.f64 	{%fd985, %fd986}, [%rd113+32];
	fma.rn.f64 	%fd987, %fd984, %fd975, %fd985;
	fma.rn.f64 	%fd988, %fd987, %fd975, %fd986;
	fma.rn.f64 	%fd989, %fd988, %fd1259, %fd1259;
	fma.rn.f64 	%fd990, %fd988, %fd975, 0d3FF0000000000000;
	selp.f64 	%fd991, %fd990, %fd989, %p103;
	and.b32  	%r270, %r345, 2;
	setp.eq.s32 	%p104, %r270, 0;
	mov.f64 	%fd992, 0d0000000000000000;
	sub.f64 	%fd993, %fd992, %fd991;
	selp.f64 	%fd994, %fd991, %fd993, %p104;
	mul.f64 	%fd995, %fd24, %fd994;
	sub.f64 	%fd202, %fd195, %fd995;
	abs.f64 	%fd203, %fd189;
	setp.neu.f64 	%p105, %fd203, 0d7FF0000000000000;
	@%p105 bra 	$L__BB0_120;
	mov.f64 	%fd1001, 0d0000000000000000;
	mul.rn.f64 	%fd1260, %fd189, %fd1001;
	mov.b32 	%r346, 0;
	bra.uni 	$L__BB0_122;
$L__BB0_120:
	mul.f64 	%fd996, %fd189, 0d3FE45F306DC9C883;
	cvt.rni.s32.f64 	%r346, %fd996;
	cvt.rn.f64.s32 	%fd997, %r346;
	fma.rn.f64 	%fd998, %fd997, 0dBFF921FB54442D18, %fd189;
	fma.rn.f64 	%fd999, %fd997, 0dBC91A62633145C00, %fd998;
	fma.rn.f64 	%fd1260, %fd997, 0dB97B839A252049C0, %fd999;
	setp.ltu.f64 	%p106, %fd203, 0d41E0000000000000;
	@%p106 bra 	$L__BB0_122;
	{ // callseq 26, 0
	.param .b64 param0;
	st.param.f64 	[param0], %fd189;
	.param .align 16 .b8 retval0[16];
	call.uni (retval0), 
	__internal_trig_reduction_slowpathd, 
	(
	param0
	);
	ld.param.f64 	%fd1260, [retval0];
	ld.param.b32 	%r346, [retval0+8];
	} // callseq 26
$L__BB0_122:
	shl.b32 	%r273, %r346, 6;
	cvt.u64.u32 	%rd114, %r273;
	and.b64  	%rd115, %rd114, 64;
	add.s64 	%rd117, %rd108, %rd115;
	mul.rn.f64 	%fd1002, %fd1260, %fd1260;
	and.b32  	%r274, %r346, 1;
	setp.eq.b32 	%p108, %r274, 1;
	selp.f64 	%fd1003, 0dBDA8FF8320FD8164, 0d3DE5DB65F9785EBA, %p108;
	ld.global.nc.v2.f64 	{%fd1004, %fd1005}, [%rd117];
	fma.rn.f64 	%fd1006, %fd1003, %fd1002, %fd1004;
	fma.rn.f64 	%fd1007, %fd1006, %fd1002, %fd1005;
	ld.global.nc.v2.f64 	{%fd1008, %fd1009}, [%rd117+16];
	fma.rn.f64 	%fd1010, %fd1007, %fd1002, %fd1008;
	fma.rn.f64 	%fd1011, %fd1010, %fd1002, %fd1009;
	ld.global.nc.v2.f64 	{%fd1012, %fd1013}, [%rd117+32];
	fma.rn.f64 	%fd1014, %fd1011, %fd1002, %fd1012;
	fma.rn.f64 	%fd1015, %fd1014, %fd1002, %fd1013;
	fma.rn.f64 	%fd1016, %fd1015, %fd1260, %fd1260;
	fma.rn.f64 	%fd1017, %fd1015, %fd1002, 0d3FF0000000000000;
	selp.f64 	%fd1018, %fd1017, %fd1016, %p108;
	and.b32  	%r275, %r346, 2;
	setp.eq.s32 	%p109, %r275, 0;
	mov.f64 	%fd1019, 0d0000000000000000;
	sub.f64 	%fd1020, %fd1019, %fd1018;
	selp.f64 	%fd1021, %fd1018, %fd1020, %p109;
	add.f64 	%fd208, %fd1021, %fd1021;
	@%p105 bra 	$L__BB0_124;
	mov.f64 	%fd1027, 0d0000000000000000;
	mul.rn.f64 	%fd1262, %fd189, %fd1027;
	mov.b32 	%r348, 1;
	bra.uni 	$L__BB0_127;
$L__BB0_124:
	mul.f64 	%fd1022, %fd189, 0d3FE45F306DC9C883;
	cvt.rni.s32.f64 	%r347, %fd1022;
	cvt.rn.f64.s32 	%fd1023, %r347;
	fma.rn.f64 	%fd1024, %fd1023, 0dBFF921FB54442D18, %fd189;
	fma.rn.f64 	%fd1025, %fd1023, 0dBC91A62633145C00, %fd1024;
	fma.rn.f64 	%fd1262, %fd1023, 0dB97B839A252049C0, %fd1025;
	setp.ltu.f64 	%p110, %fd203, 0d41E0000000000000;
	@%p110 bra 	$L__BB0_126;
	{ // callseq 27, 0
	.param .b64 param0;
	st.param.f64 	[param0], %fd189;
	.param .align 16 .b8 retval0[16];
	call.uni (retval0), 
	__internal_trig_reduction_slowpathd, 
	(
	param0
	);
	ld.param.f64 	%fd1262, [retval0];
	ld.param.b32 	%r347, [retval0+8];
	} // callseq 27
$L__BB0_126:
	add.s32 	%r348, %r347, 1;
$L__BB0_127:
	shl.b32 	%r278, %r348, 6;
	cvt.u64.u32 	%rd118, %r278;
	and.b64  	%rd119, %rd118, 64;
	mov.u64 	%rd120, __cudart_sin_cos_coeffs;
	add.s64 	%rd121, %rd120, %rd119;
	mul.rn.f64 	%fd1028, %fd1262, %fd1262;
	and.b32  	%r279, %r348, 1;
	setp.eq.b32 	%p111, %r279, 1;
	selp.f64 	%fd1029, 0dBDA8FF8320FD8164, 0d3DE5DB65F9785EBA, %p111;
	ld.global.nc.v2.f64 	{%fd1030, %fd1031}, [%rd121];
	fma.rn.f64 	%fd1032, %fd1029, %fd1028, %fd1030;
	fma.rn.f64 	%fd1033, %fd1032, %fd1028, %fd1031;
	ld.global.nc.v2.f64 	{%fd1034, %fd1035}, [%rd121+16];
	fma.rn.f64 	%fd1036, %fd1033, %fd1028, %fd1034;
	fma.rn.f64 	%fd1037, %fd1036, %fd1028, %fd1035;
	ld.global.nc.v2.f64 	{%fd1038, %fd1039}, [%rd121+32];
	fma.rn.f64 	%fd1040, %fd1037, %fd1028, %fd1038;
	fma.rn.f64 	%fd1041, %fd1040, %fd1028, %fd1039;
	fma.rn.f64 	%fd1042, %fd1041, %fd1262, %fd1262;
	fma.rn.f64 	%fd1043, %fd1041, %fd1028, 0d3FF0000000000000;
	selp.f64 	%fd1044, %fd1043, %fd1042, %p111;
	and.b32  	%r280, %r348, 2;
	setp.eq.s32 	%p112, %r280, 0;
	mov.f64 	%fd1045, 0d0000000000000000;
	sub.f64 	%fd1046, %fd1045, %fd1044;
	selp.f64 	%fd1047, %fd1044, %fd1046, %p112;
	mul.f64 	%fd1048, %fd8, %fd1047;
	mul.f64 	%fd1049, %fd185, %fd1048;
	mul.f64 	%fd1050, %fd185, %fd1049;
	mul.f64 	%fd1051, %fd186, %fd7;
	fma.rn.f64 	%fd1052, %fd186, %fd1051, %fd1050;
	mul.f64 	%fd1053, %fd5, %fd208;
	mul.f64 	%fd1054, %fd1053, %fd1052;
	sub.f64 	%fd214, %fd202, %fd1054;
	add.f64 	%fd215, %fd189, %fd189;
	abs.f64 	%fd216, %fd215;
	setp.neu.f64 	%p113, %fd216, 0d7FF0000000000000;
	@%p113 bra 	$L__BB0_129;
	mov.f64 	%fd1060, 0d0000000000000000;
	mul.rn.f64 	%fd1264, %fd215, %fd1060;
	mov.b32 	%r350, 1;
	bra.uni 	$L__BB0_132;
$L__BB0_129:
	mul.f64 	%fd1055, %fd215, 0d3FE45F306DC9C883;
	cvt.rni.s32.f64 	%r349, %fd1055;
	cvt.rn.f64.s32 	%fd1056, %r349;
	fma.rn.f64 	%fd1057, %fd1056, 0dBFF921FB54442D18, %fd215;
	fma.rn.f64 	%fd1058, %fd1056, 0dBC91A62633145C00, %fd1057;
	fma.rn.f64 	%fd1264, %fd1056, 0dB97B839A252049C0, %fd1058;
	setp.ltu.f64 	%p114, %fd216, 0d41E0000000000000;
	@%p114 bra 	$L__BB0_131;
	{ // callseq 28, 0
	.param .b64 param0;
	st.param.f64 	[param0], %fd215;
	.param .align 16 .b8 retval0[16];
	call.uni (retval0), 
	__internal_trig_reduction_slowpathd, 
	(
	param0
	);
	ld.param.f64 	%fd1264, [retval0];
	ld.param.b32 	%r349, [retval0+8];
	} // callseq 28
$L__BB0_131:
	add.s32 	%r350, %r349, 1;
$L__BB0_132:
	shl.b32 	%r283, %r350, 6;
	cvt.u64.u32 	%rd122, %r283;
	and.b64  	%rd123, %rd122, 64;
	mov.u64 	%rd124, __cudart_sin_cos_coeffs;
	add.s64 	%rd125, %rd124, %rd123;
	mul.rn.f64 	%fd1061, %fd1264, %fd1264;
	and.b32  	%r284, %r350, 1;
	setp.eq.b32 	%p116, %r284, 1;
	selp.f64 	%fd1062, 0dBDA8FF8320FD8164, 0d3DE5DB65F9785EBA, %p116;
	ld.global.nc.v2.f64 	{%fd1063, %fd1064}, [%rd125];
	fma.rn.f64 	%fd1065, %fd1062, %fd1061, %fd1063;
	fma.rn.f64 	%fd1066, %fd1065, %fd1061, %fd1064;
	ld.global.nc.v2.f64 	{%fd1067, %fd1068}, [%rd125+16];
	fma.rn.f64 	%fd1069, %fd1066, %fd1061, %fd1067;
	fma.rn.f64 	%fd1070, %fd1069, %fd1061, %fd1068;
	ld.global.nc.v2.f64 	{%fd1071, %fd1072}, [%rd125+32];
	fma.rn.f64 	%fd1073, %fd1070, %fd1061, %fd1071;
	fma.rn.f64 	%fd1074, %fd1073, %fd1061, %fd1072;
	fma.rn.f64 	%fd1075, %fd1074, %fd1264, %fd1264;
	fma.rn.f64 	%fd1076, %fd1074, %fd1061, 0d3FF0000000000000;
	selp.f64 	%fd1077, %fd1076, %fd1075, %p116;
	and.b32  	%r285, %r350, 2;
	setp.eq.s32 	%p117, %r285, 0;
	mov.f64 	%fd1078, 0d0000000000000000;
	sub.f64 	%fd1079, %fd1078, %fd1077;
	selp.f64 	%fd1080, %fd1077, %fd1079, %p117;
	mul.f64 	%fd1081, %fd5, %fd1080;
	sub.f64 	%fd1082, %fd6, %fd1081;
	mul.f64 	%fd1083, %fd8, %fd1082;
	div.rn.f64 	%fd222, %fd214, %fd1083;
	@%p105 bra 	$L__BB0_134;
	mov.f64 	%fd1089, 0d0000000000000000;
	mul.rn.f64 	%fd1265, %fd189, %fd1089;
	mov.b32 	%r351, 0;
	bra.uni 	$L__BB0_136;
$L__BB0_134:
	mul.f64 	%fd1084, %fd189, 0d3FE45F306DC9C883;
	cvt.rni.s32.f64 	%r351, %fd1084;
	cvt.rn.f64.s32 	%fd1085, %r351;
	fma.rn.f64 	%fd1086, %fd1085, 0dBFF921FB54442D18, %fd189;
	fma.rn.f64 	%fd1087, %fd1085, 0dBC91A62633145C00, %fd1086;
	fma.rn.f64 	%fd1265, %fd1085, 0dB97B839A252049C0, %fd1087;
	setp.ltu.f64 	%p118, %fd203, 0d41E0000000000000;
	@%p118 bra 	$L__BB0_136;
	{ // callseq 29, 0
	.param .b64 param0;
	st.param.f64 	[param0], %fd189;
	.param .align 16 .b8 retval0[16];
	call.uni (retval0), 
	__internal_trig_reduction_slowpathd, 
	(
	param0
	);
	ld.param.f64 	%fd1265, [retval0];
	ld.param.b32 	%r351, [retval0+8];
	} // callseq 29
$L__BB0_136:
	shl.b32 	%r288, %r351, 6;
	cvt.u64.u32 	%rd126, %r288;
	and.b64  	%rd127, %rd126, 64;
	mov.u64 	%rd128, __cudart_sin_cos_coeffs;
	add.s64 	%rd129, %rd128, %rd127;
	mul.rn.f64 	%fd1090, %fd1265, %fd1265;
	and.b32  	%r289, %r351, 1;
	setp.eq.b32 	%p120, %r289, 1;
	selp.f64 	%fd1091, 0dBDA8FF8320FD8164, 0d3DE5DB65F9785EBA, %p120;
	ld.global.nc.v2.f64 	{%fd1092, %fd1093}, [%rd129];
	fma.rn.f64 	%fd1094, %fd1091, %fd1090, %fd1092;
	fma.rn.f64 	%fd1095, %fd1094, %fd1090, %fd1093;
	ld.global.nc.v2.f64 	{%fd1096, %fd1097}, [%rd129+16];
	fma.rn.f64 	%fd1098, %fd1095, %fd1090, %fd1096;
	fma.rn.f64 	%fd1099, %fd1098, %fd1090, %fd1097;
	ld.global.nc.v2.f64 	{%fd1100, %fd1101}, [%rd129+32];
	fma.rn.f64 	%fd1102, %fd1099, %fd1090, %fd1100;
	fma.rn.f64 	%fd1103, %fd1102, %fd1090, %fd1101;
	fma.rn.f64 	%fd1104, %fd1103, %fd1265, %fd1265;
	fma.rn.f64 	%fd1105, %fd1103, %fd1090, 0d3FF0000000000000;
	selp.f64 	%fd1106, %fd1105, %fd1104, %p120;
	and.b32  	%r290, %r351, 2;
	setp.eq.s32 	%p121, %r290, 0;
	mov.f64 	%fd1107, 0d0000000000000000;
	sub.f64 	%fd1108, %fd1107, %fd1106;
	selp.f64 	%fd227, %fd1106, %fd1108, %p121;
	@%p97 bra 	$L__BB0_138;
	mov.f64 	%fd1114, 0d0000000000000000;
	mul.rn.f64 	%fd1267, %fd187, %fd1114;
	mov.b32 	%r353, 1;
	bra.uni 	$L__BB0_141;
$L__BB0_138:
	mul.f64 	%fd1109, %fd187, 0d3FE45F306DC9C883;
	cvt.rni.s32.f64 	%r352, %fd1109;
	cvt.rn.f64.s32 	%fd1110, %r352;
	fma.rn.f64 	%fd1111, %fd1110, 0dBFF921FB54442D18, %fd187;
	fma.rn.f64 	%fd1112, %fd1110, 0dBC91A62633145C00, %fd1111;
	fma.rn.f64 	%fd1267, %fd1110, 0dB97B839A252049C0, %fd1112;
	setp.ltu.f64 	%p122, %fd190, 0d41E0000000000000;
	@%p122 bra 	$L__BB0_140;
	{ // callseq 30, 0
	.param .b64 param0;
	st.param.f64 	[param0], %fd187;
	.param .align 16 .b8 retval0[16];
	call.uni (retval0), 
	__internal_trig_reduction_slowpathd, 
	(
	param0
	);
	ld.param.f64 	%fd1267, [retval0];
	ld.param.b32 	%r352, [retval0+8];
	} // callseq 30
$L__BB0_140:
	add.s32 	%r353, %r352, 1;
$L__BB0_141:
	shl.b32 	%r293, %r353, 6;
	cvt.u64.u32 	%rd130, %r293;
	and.b64  	%rd131, %rd130, 64;
	mov.u64 	%rd132, __cudart_sin_cos_coeffs;
	add.s64 	%rd133, %rd132, %rd131;
	mul.rn.f64 	%fd1115, %fd1267, %fd1267;
	and.b32  	%r294, %r353, 1;
	setp.eq.b32 	%p124, %r294, 1;
	selp.f64 	%fd1116, 0dBDA8FF8320FD8164, 0d3DE5DB65F9785EBA, %p124;
	ld.global.nc.v2.f64 	{%fd1117, %fd1118}, [%rd133];
	fma.rn.f64 	%fd1119, %fd1116, %fd1115, %fd1117;
	fma.rn.f64 	%fd1120, %fd1119, %fd1115, %fd1118;
	ld.global.nc.v2.f64 	{%fd1121, %fd1122}, [%rd133+16];
	fma.rn.f64 	%fd1123, %fd1120, %fd1115, %fd1121;
	fma.rn.f64 	%fd1124, %fd1123, %fd1115, %fd1122;
	ld.global.nc.v2.f64 	{%fd1125, %fd1126}, [%rd133+32];
	fma.rn.f64 	%fd1127, %fd1124, %fd1115, %fd1125;
	fma.rn.f64 	%fd1128, %fd1127, %fd1115, %fd1126;
	fma.rn.f64 	%fd1129, %fd1128, %fd1267, %fd1267;
	fma.rn.f64 	%fd1130, %fd1128, %fd1115, 0d3FF0000000000000;
	selp.f64 	%fd1131, %fd1130, %fd1129, %p124;
	and.b32  	%r295, %r353, 2;
	setp.eq.s32 	%p125, %r295, 0;
	mov.f64 	%fd1132, 0d0000000000000000;
	sub.f64 	%fd1133, %fd1132, %fd1131;
	selp.f64 	%fd1134, %fd1131, %fd1133, %p125;
	mul.f64 	%fd1135, %fd54, %fd1134;
	mul.f64 	%fd1136, %fd9, %fd8;
	mul.f64 	%fd1137, %fd185, %fd1136;
	fma.rn.f64 	%fd233, %fd185, %fd1137, %fd1135;
	@%p105 bra 	$L__BB0_143;
	mov.f64 	%fd1143, 0d0000000000000000;
	mul.rn.f64 	%fd1269, %fd189, %fd1143;
	mov.b32 	%r355, 1;
	bra.uni 	$L__BB0_146;
$L__BB0_143:
	mul.f64 	%fd1138, %fd189, 0d3FE45F306DC9C883;
	cvt.rni.s32.f64 	%r354, %fd1138;
	cvt.rn.f64.s32 	%fd1139, %r354;
	fma.rn.f64 	%fd1140, %fd1139, 0dBFF921FB54442D18, %fd189;
	fma.rn.f64 	%fd1141, %fd1139, 0dBC91A62633145C00, %fd1140;
	fma.rn.f64 	%fd1269, %fd1139, 0dB97B839A252049C0, %fd1141;
	setp.ltu.f64 	%p126, %fd203, 0d41E0000000000000;
	@%p126 bra 	$L__BB0_145;
	{ // callseq 31, 0
	.param .b64 param0;
	st.param.f64 	[param0], %fd189;
	.param .align 16 .b8 retval0[16];
	call.uni (retval0), 
	__internal_trig_reduction_slowpathd, 
	(
	param0
	);
	ld.param.f64 	%fd1269, [retval0];
	ld.param.b32 	%r354, [retval0+8];
	} // callseq 31
$L__BB0_145:
	add.s32 	%r355, %r354, 1;
$L__BB0_146:
	shl.b32 	%r298, %r355, 6;
	cvt.u64.u32 	%rd134, %r298;
	and.b64  	%rd135, %rd134, 64;
	add.s64 	%rd137, %rd132, %rd135;
	mul.rn.f64 	%fd1144, %fd1269, %fd1269;
	and.b32  	%r299, %r355, 1;
	setp.eq.b32 	%p128, %r299, 1;
	selp.f64 	%fd1145, 0dBDA8FF8320FD8164, 0d3DE5DB65F9785EBA, %p128;
	ld.global.nc.v2.f64 	{%fd1146, %fd1147}, [%rd137];
	fma.rn.f64 	%fd1148, %fd1145, %fd1144, %fd1146;
	fma.rn.f64 	%fd1149, %fd1148, %fd1144, %fd1147;
	ld.global.nc.v2.f64 	{%fd1150, %fd1151}, [%rd137+16];
	fma.rn.f64 	%fd1152, %fd1149, %fd1144, %fd1150;
	fma.rn.f64 	%fd1153, %fd1152, %fd1144, %fd1151;
	ld.global.nc.v2.f64 	{%fd1154, %fd1155}, [%rd137+32];
	fma.rn.f64 	%fd1156, %fd1153, %fd1144, %fd1154;
	fma.rn.f64 	%fd1157, %fd1156, %fd1144, %fd1155;
	fma.rn.f64 	%fd1158, %fd1157, %fd1269, %fd1269;
	fma.rn.f64 	%fd1159, %fd1157, %fd1144, 0d3FF0000000000000;
	selp.f64 	%fd1160, %fd1159, %fd1158, %p128;
	and.b32  	%r300, %r355, 2;
	setp.eq.s32 	%p129, %r300, 0;
	mov.f64 	%fd1161, 0d0000000000000000;
	sub.f64 	%fd1162, %fd1161, %fd1160;
	selp.f64 	%fd1163, %fd1160, %fd1162, %p129;
	mul.f64 	%fd1164, %fd10, %fd1163;
	mul.f64 	%fd1165, %fd186, %fd1164;
	fma.rn.f64 	%fd1166, %fd186, %fd1165, %fd233;
	add.f64 	%fd1167, %fd227, %fd227;
	mul.f64 	%fd239, %fd1167, %fd1166;
	@%p113 bra 	$L__BB0_148;
	mov.f64 	%fd1173, 0d0000000000000000;
	mul.rn.f64 	%fd1271, %fd215, %fd1173;
	mov.b32 	%r357, 1;
	bra.uni 	$L__BB0_151;
$L__BB0_148:
	mul.f64 	%fd1168, %fd215, 0d3FE45F306DC9C883;
	cvt.rni.s32.f64 	%r356, %fd1168;
	cvt.rn.f64.s32 	%fd1169, %r356;
	fma.rn.f64 	%fd1170, %fd1169, 0dBFF921FB54442D18, %fd215;
	fma.rn.f64 	%fd1171, %fd1169, 0dBC91A62633145C00, %fd1170;
	fma.rn.f64 	%fd1271, %fd1169, 0dB97B839A252049C0, %fd1171;
	setp.ltu.f64 	%p130, %fd216, 0d41E0000000000000;
	@%p130 bra 	$L__BB0_150;
	{ // callseq 32, 0
	.param .b64 param0;
	st.param.f64 	[param0], %fd215;
	.param .align 16 .b8 retval0[16];
	call.uni (retval0), 
	__internal_trig_reduction_slowpathd, 
	(
	param0
	);
	ld.param.f64 	%fd1271, [retval0];
	ld.param.b32 	%r356, [retval0+8];
	} // callseq 32
$L__BB0_150:
	add.s32 	%r357, %r356, 1;
$L__BB0_151:
	shl.b32 	%r303, %r357, 6;
	cvt.u64.u32 	%rd138, %r303;
	and.b64  	%rd139, %rd138, 64;
	add.s64 	%rd141, %rd132, %rd139;
	mul.rn.f64 	%fd1174, %fd1271, %fd1271;
	and.b32  	%r304, %r357, 1;
	setp.eq.b32 	%p131, %r304, 1;
	selp.f64 	%fd1175, 0dBDA8FF8320FD8164, 0d3DE5DB65F9785EBA, %p131;
	ld.global.nc.v2.f64 	{%fd1176, %fd1177}, [%rd141];
	fma.rn.f64 	%fd1178, %fd1175, %fd1174, %fd1176;
	fma.rn.f64 	%fd1179, %fd1178, %fd1174, %fd1177;
	ld.global.nc.v2.f64 	{%fd1180, %fd1181}, [%rd141+16];
	fma.rn.f64 	%fd1182, %fd1179, %fd1174, %fd1180;
	fma.rn.f64 	%fd1183, %fd1182, %fd1174, %fd1181;
	ld.global.nc.v2.f64 	{%fd1184, %fd1185}, [%rd141+32];
	fma.rn.f64 	%fd1186, %fd1183, %fd1174, %fd1184;
	fma.rn.f64 	%fd1187, %fd1186, %fd1174, %fd1185;
	fma.rn.f64 	%fd1188, %fd1187, %fd1271, %fd1271;
	fma.rn.f64 	%fd1189, %fd1187, %fd1174, 0d3FF0000000000000;
	selp.f64 	%fd1190, %fd1189, %fd1188, %p131;
	and.b32  	%r305, %r357, 2;
	setp.eq.s32 	%p132, %r305, 0;
	mov.f64 	%fd1191, 0d0000000000000000;
	sub.f64 	%fd1192, %fd1191, %fd1190;
	selp.f64 	%fd1193, %fd1190, %fd1192, %p132;
	mul.f64 	%fd1194, %fd5, %fd1193;
	sub.f64 	%fd1195, %fd6, %fd1194;
	mul.f64 	%fd1196, %fd7, %fd1195;
	div.rn.f64 	%fd1197, %fd239, %fd1196;
	div.rn.f64 	%fd1198, %fd62, 0d4018000000000000;
	fma.rn.f64 	%fd1199, %fd63, 0d4000000000000000, %fd1218;
	fma.rn.f64 	%fd1200, %fd124, 0d4000000000000000, %fd1199;
	add.f64 	%fd1201, %fd1200, %fd185;
	fma.rn.f64 	%fd1220, %fd1201, %fd1198, %fd1220;
	add.s32 	%r306, %r306, 1;
	st.global.f64 	[%rd142+-24], %fd1220;
	ld.global.f64 	%fd1202, [h];
	div.rn.f64 	%fd1203, %fd1202, 0d4018000000000000;
	fma.rn.f64 	%fd1204, %fd64, 0d4000000000000000, %fd1217;
	fma.rn.f64 	%fd1205, %fd125, 0d4000000000000000, %fd1204;
	add.f64 	%fd1206, %fd1205, %fd186;
	fma.rn.f64 	%fd1219, %fd1206, %fd1203, %fd1219;
	st.global.f64 	[%rd142+-16], %fd1219;
	ld.global.f64 	%fd1207, [h];
	div.rn.f64 	%fd1208, %fd1207, 0d4018000000000000;
	fma.rn.f64 	%fd1209, %fd100, 0d4000000000000000, %fd53;
	fma.rn.f64 	%fd1210, %fd161, 0d4000000000000000, %fd1209;
	add.f64 	%fd1211, %fd1210, %fd222;
	fma.rn.f64 	%fd1218, %fd1211, %fd1208, %fd1218;
	st.global.f64 	[%rd142+-8], %fd1218;
	ld.global.f64 	%fd1212, [h];
	div.rn.f64 	%fd1213, %fd1212, 0d4018000000000000;
	fma.rn.f64 	%fd1214, %fd123, 0d4000000000000000, %fd61;
	fma.rn.f64 	%fd1215, %fd184, 0d4000000000000000, %fd1214;
	add.f64 	%fd1216, %fd1215, %fd1197;
	fma.rn.f64 	%fd1217, %fd1213, %fd1216, %fd1217;
	st.global.f64 	[%rd142], %fd1217;
	add.s64 	%rd142, %rd142, 32;
	setp.ne.s32 	%p133, %r306, 100000;
	@%p133 bra 	$L__BB0_1;
	ret;

}
.func  (.param .align 16 .b8 func_retval0[16]) __internal_trig_reduction_slowpathd(
	.param .b64 __internal_trig_reduction_slowpathd_param_0
)
{
	.local .align 8 .b8 	__local_depot1[40];
	.reg .b64 	%SP;
	.reg .b64 	%SPL;
	.reg .pred 	%p<10>;
	.reg .b32 	%r<47>;
	.reg .b64 	%rd<74>;
	.reg .b64 	%fd<5>;

	mov.u64 	%SPL, __local_depot1;
	ld.param.f64 	%fd4, [__internal_trig_reduction_slowpathd_param_0];
	add.u64 	%rd1, %SPL, 0;
	{
	.reg .b32 %temp; 
	mov.b64 	{%temp, %r1}, %fd4;
	}
	shr.u32 	%r2, %r1, 20;
	and.b32  	%r3, %r2, 2047;
	setp.eq.s32 	%p1, %r3, 2047;
	mov.b32 	%r46, 0;
	@%p1 bra 	$L__BB1_9;
	add.s32 	%r20, %r3, -1024;
	mov.b64 	%rd20, %fd4;
	shl.b64 	%rd2, %rd20, 11;
	shr.u32 	%r4, %r20, 6;
	sub.s32 	%r45, 15, %r4;
	sub.s32 	%r21, 19, %r4;
	setp.lt.u32 	%p2, %r20, 128;
	selp.b32 	%r6, 18, %r21, %p2;
	setp.ge.s32 	%p3, %r45, %r6;
	mov.b64 	%rd70, 0;
	@%p3 bra 	$L__BB1_4;
	add.s32 	%r23, %r6, %r4;
	neg.s32 	%r43, %r23;
	or.b64  	%rd3, %rd2, -9223372036854775808;
	mov.b64 	%rd70, 0;
	mov.b32 	%r42, 0;
	mov.u64 	%rd25, __cudart_i2opi_d;
	mov.u32 	%r44, %r45;
$L__BB1_3:
	.pragma "nounroll";
	mul.wide.s32 	%rd22, %r42, 8;
	add.s64 	%rd23, %rd1, %rd22;
	mul.wide.s32 	%rd24, %r44, 8;
	add.s64 	%rd26, %rd25, %rd24;
	ld.global.nc.u64 	%rd27, [%rd26];
	{
	.reg .u32 %r0, %r1, %r2, %r3, %alo, %ahi, %blo, %bhi, %clo, %chi;
	mov.b64 	{%alo,%ahi}, %rd27;
	mov.b64 	{%blo,%bhi}, %rd3;
	mov.b64 	{%clo,%chi}, %rd70;
	mad.lo.cc.u32 	%r0, %alo, %blo, %clo;
	madc.hi.cc.u32 	%r1, %alo, %blo, %chi;
	madc.hi.u32 	%r2, %alo, %bhi, 0;
	mad.lo.cc.u32 	%r1, %alo, %bhi, %r1;
	madc.hi.cc.u32 	%r2, %ahi, %blo, %r2;
	madc.hi.u32 	%r3, %ahi, %bhi, 0;
	mad.lo.cc.u32 	%r1, %ahi, %blo, %r1;
	madc.lo.cc.u32 	%r2, %ahi, %bhi, %r2;
	addc.u32 	%r3, %r3, 0;
	mov.b64 	%rd28, {%r0,%r1};
	mov.b64 	%rd70, {%r2,%r3};
	}
	st.local.u64 	[%rd23], %rd28;
	add.s32 	%r44, %r44, 1;
	add.s32 	%r43, %r43, 1;
	add.s32 	%r42, %r42, 1;
	setp.ne.s32 	%p4, %r43, -15;
	mov.u32 	%r45, %r6;
	@%p4 bra 	$L__BB1_3;
$L__BB1_4:
	cvt.s64.s32 	%rd29, %r45;
	cvt.u64.u32 	%rd30, %r4;
	add.s64 	%rd31, %rd30, %rd29;
	shl.b64 	%rd32, %rd31, 3;
	add.s64 	%rd33, %rd1, %rd32;
	st.local.u64 	[%rd33+-120], %rd70;
	and.b32  	%r15, %r2, 63;
	ld.local.u64 	%rd72, [%rd1+16];
	ld.local.u64 	%rd71, [%rd1+24];
	setp.eq.s32 	%p5, %r15, 0;
	@%p5 bra 	$L__BB1_6;
	shl.b64 	%rd34, %rd71, %r15;
	shr.u64 	%rd35, %rd72, 1;
	xor.b32  	%r24, %r15, 63;
	shr.u64 	%rd36, %rd35, %r24;
	or.b64  	%rd71, %rd34, %rd36;
	ld.local.u64 	%rd37, [%rd1+8];
	shl.b64 	%rd38, %rd72, %r15;
	shr.u64 	%rd39, %rd37, 1;
	shr.u64 	%rd40, %rd39, %r24;
	or.b64  	%rd72, %rd38, %rd40;
$L__BB1_6:
	and.b32  	%r25, %r1, -2147483648;
	shr.u64 	%rd41, %rd71, 62;
	cvt.u32.u64 	%r26, %rd41;
	mov.b64 	{%r27, %r28}, %rd71;
	mov.b64 	{%r29, %r30}, %rd72;
	shf.l.wrap.b32 	%r31, %r30, %r27, 2;
	shf.l.wrap.b32 	%r32, %r27, %r28, 2;
	mov.b64 	%rd42, {%r31, %r32};
	shl.b64 	%rd43, %rd72, 2;
	shr.u64 	%rd44, %rd42, 63;
	cvt.u32.u64 	%r33, %rd44;
	add.s32 	%r34, %r33, %r26;
	setp.eq.s32 	%p6, %r25, 0;
	neg.s32 	%r35, %r34;
	selp.b32 	%r46, %r34, %r35, %p6;
	setp.gt.s64 	%p7, %rd42, -1;
	mov.b64 	%rd45, 0;
	{
	.reg .u32 %r0, %r1, %r2, %r3, %a0, %a1, %a2, %a3, %b0, %b1, %b2, %b3;
	mov.b64 	{%a0,%a1}, %rd45;
	mov.b64 	{%a2,%a3}, %rd45;
	mov.b64 	{%b0,%b1}, %rd43;
	mov.b64 	{%b2,%b3}, %rd42;
	sub.cc.u32 	%r0, %a0, %b0;
	subc.cc.u32 	%r1, %a1, %b1;
	subc.cc.u32 	%r2, %a2, %b2;
	subc.u32 	%r3, %a3, %b3;
	mov.b64 	%rd46, {%r0,%r1};
	mov.b64 	%rd47, {%r2,%r3};
	}
	xor.b32  	%r36, %r25, -2147483648;
	selp.b64 	%rd73, %rd42, %rd47, %p7;
	selp.b64 	%rd14, %rd43, %rd46, %p7;
	selp.b32 	%r17, %r25, %r36, %p7;
	clz.b64 	%r37, %rd73;
	cvt.u64.u32 	%rd15, %r37;
	setp.eq.s32 	%p8, %r37, 0;
	@%p8 bra 	$L__BB1_8;
	cvt.u32.u64 	%r38, %rd15;
	and.b32  	%r39, %r38, 63;
	shl.b64 	%rd48, %rd73, %r39;
	shr.u64 	%rd49, %rd14, 1;
	not.b32 	%r40, %r38;
	and.b32  	%r41, %r40, 63;
	shr.u64 	%rd50, %rd49, %r41;
	or.b64  	%rd73, %rd48, %rd50;
$L__BB1_8:
	mov.b64 	%rd51, -3958705157555305931;
	{
	.reg .u32 %r0, %r1, %r2, %r3, %alo, %ahi, %blo, %bhi;
	mov.b64 	{%alo,%ahi}, %rd73;
	mov.b64 	{%blo,%bhi}, %rd51;
	mul.lo.u32 	%r0, %alo, %blo;
	mul.hi.u32 	%r1, %alo, %blo;
	mad.lo.cc.u32 	%r1, %alo, %bhi, %r1;
	madc.hi.u32 	%r2, %alo, %bhi, 0;
	mad.lo.cc.u32 	%r1, %ahi, %blo, %r1;
	madc.hi.cc.u32 	%r2, %ahi, %blo, %r2;
	madc.hi.u32 	%r3, %ahi, %bhi, 0;
	mad.lo.cc.u32 	%r2, %ahi, %bhi, %r2;
	addc.u32 	%r3, %r3, 0;
	mov.b64 	%rd52, {%r0,%r1};
	mov.b64 	%rd53, {%r2,%r3};
	}
	setp.gt.s64 	%p9, %rd53, 0;
	{
	.reg .u32 %r0, %r1, %r2, %r3, %a0, %a1, %a2, %a3, %b0, %b1, %b2, %b3;
	mov.b64 	{%a0,%a1}, %rd52;
	mov.b64 	{%a2,%a3}, %rd53;
	mov.b64 	{%b0,%b1}, %rd52;
	mov.b64 	{%b2,%b3}, %rd53;
	add.cc.u32 	%r0, %a0, %b0;
	addc.cc.u32 	%r1, %a1, %b1;
	addc.cc.u32 	%r2, %a2, %b2;
	addc.u32 	%r3, %a3, %b3;
	mov.b64 	%rd54, {%r0,%r1};
	mov.b64 	%rd55, {%r2,%r3};
	}
	selp.b64 	%rd56, %rd55, %rd53, %p9;
	selp.s64 	%rd57, -1, 0, %p9;
	sub.s64 	%rd58, %rd57, %rd15;
	cvt.u64.u32 	%rd59, %r17;
	shl.b64 	%rd60, %rd59, 32;
	add.s64 	%rd61, %rd56, 1;
	shr.u64 	%rd62, %rd61, 10;
	add.s64 	%rd63, %rd62, 1;
	shr.u64 	%rd64, %rd63, 1;
	shl.b64 	%rd65, %rd58, 52;
	add.s64 	%rd66, %rd65, %rd64;
	add.s64 	%rd67, %rd66, 4602678819172646912;
	or.b64  	%rd68, %rd67, %rd60;
	mov.b64 	%fd4, %rd68;
$L__BB1_9:
	st.param.f64 	[func_retval0], %fd4;
	st.param.b32 	[func_retval0+8], %r46;
	ret;

}


// ===== COMPILED SASS (sm_100) =====

	.target	sm_100

	.elftype	@"ET_EXEC"


//--------------------- .note.nv.tkinfo           --------------------------
	.section	.note.nv.tkinfo,"",@"SHT_NOTE"
	.sectionflags	@"SHF_NOTE_NV_TKINFO"
	.tkinfo
        /*0018*/ 	.word	0x00000002
        /*0030*/ 	.string	""
        /*0030*/ 	.string	"ptxas"
        /*0030*/ 	.string	"Cuda compilation tools, release 13.0, V13.0.88"
        /*0030*/ 	.string	"Build cuda_13.0.r13.0/compiler.36424714_0"
        /*0030*/ 	.string	"-arch sm_100 -m 64 "



//--------------------- .note.nv.cuinfo           --------------------------
	.section	.note.nv.cuinfo,"",@"SHT_NOTE"
	.sectionflags	@"SHF_NOTE_NV_CUINFO"
        /*0018*/ 	.short	0x0002
        /*001a*/ 	.short	0x0064
        /*001c*/ 	.short	0x0082
	.zero		2


//--------------------- .nv.info                  --------------------------
	.section	.nv.info,"",@"SHT_CUDA_INFO"
	.align	4


	//----- nvinfo : EIATTR_REGCOUNT
	.align		4
        /*0000*/ 	.byte	0x04, 0x2f
        /*0002*/ 	.short	(.L_9 - .L_8)
	.align		4
.L_8:
        /*0004*/ 	.word	index@(_Z3RK4P7double4d)
        /*0008*/ 	.word	0x00000050


	//----- nvinfo : EIATTR_FRAME_SIZE
	.align		4
.L_9:
        /*000c*/ 	.byte	0x04, 0x11
        /*000e*/ 	.short	(.L_11 - .L_10)
	.align		4
.L_10:
        /*0010*/ 	.word	index@($_Z3RK4P7double4d$__internal_trig_reduction_slowpathd)
        /*0014*/ 	.word	0x00000028


	//----- nvinfo : EIATTR_FRAME_SIZE
	.align		4
.L_11:
        /*0018*/ 	.byte	0x04, 0x11
        /*001a*/ 	.short	(.L_13 - .L_12)
	.align		4
.L_12:
        /*001c*/ 	.word	index@($__internal_0_$__cuda_sm20_div_rn_f64_full)
        /*0020*/ 	.word	0x00000028


	//----- nvinfo : EIATTR_FRAME_SIZE
	.align		4
.L_13:
        /*0024*/ 	.byte	0x04, 0x11
        /*0026*/ 	.short	(.L_15 - .L_14)
	.align		4
.L_14:
        /*0028*/ 	.word	index@(_Z3RK4P7double4d)
        /*002c*/ 	.word	0x00000028


	//----- nvinfo : EIATTR_MIN_STACK_SIZE
	.align		4
.L_15:
        /*0030*/ 	.byte	0x04, 0x12
        /*0032*/ 	.short	(.L_17 - .L_16)
	.align		4
.L_16:
        /*0034*/ 	.word	index@(_Z3RK4P7double4d)
        /*0038*/ 	.word	0x00000028
.L_17:


//--------------------- .nv.compat                --------------------------
	.section	.nv.compat,"",@"SHT_CUDA_COMPAT_INFO"
	.align	4
        /*0000*/ 	.byte	0x02, 0x09, 0x00, 0x00, 0x02, 0x02, 0x01, 0x00, 0x02, 0x05, 0x05, 0x00, 0x03, 0x07, 0x01, 0x01
        /*0010*/ 	.byte	0x02, 0x03, 0x00, 0x00, 0x02, 0x06, 0x01, 0x00, 0x04, 0x0b, 0x08, 0x00, 0x01, 0x00, 0x00, 0x00
        /*0020*/ 	.byte	0x00, 0x00, 0x00, 0x00


//--------------------- .nv.info._Z3RK4P7double4d --------------------------
	.section	.nv.info._Z3RK4P7double4d,"",@"SHT_CUDA_INFO"
	.sectionflags	@""
	.align	4


	//----- nvinfo : EIATTR_CUDA_API_VERSION
	.align		4
        /*0000*/ 	.byte	0x04, 0x37
        /*0002*/ 	.short	(.L_19 - .L_18)
.L_18:
        /*0004*/ 	.word	0x00000082


	//----- nvinfo : EIATTR_KPARAM_INFO
	.align		4
.L_19:
        /*0008*/ 	.byte	0x04, 0x17
        /*000a*/ 	.short	(.L_21 - .L_20)
.L_20:
        /*000c*/ 	.word	0x00000000
        /*0010*/ 	.short	0x0001
        /*0012*/ 	.short	0x0008
        /*0014*/ 	.byte	0x00, 0xf0, 0x21, 0x00


	//----- nvinfo : EIATTR_KPARAM_INFO
	.align		4
.L_21:
        /*0018*/ 	.byte	0x04, 0x17
        /*001a*/ 	.short	(.L_23 - .L_22)
.L_22:
        /*001c*/ 	.word	0x00000000
        /*0020*/ 	.short	0x0000
        /*0022*/ 	.short	0x0000
        /*0024*/ 	.byte	0x00, 0xf5, 0x21, 0x00


	//----- nvinfo : EIATTR_SPARSE_MMA_MASK
	.align		4
.L_23:
        /*0028*/ 	.byte	0x03, 0x50
        /*002a*/ 	.short	0x0000


	//----- nvinfo : EIATTR_MAXREG_COUNT
	.align		4
        /*002c*/ 	.byte	0x03, 0x1b
        /*002e*/ 	.short	0x00ff


	//----- nvinfo : EIATTR_MERCURY_ISA_VERSION
	.align		4
        /*0030*/ 	.byte	0x03, 0x5f
        /*0032*/ 	.short	0x0101


	//----- nvinfo : EIATTR_VRC_CTA_INIT_COUNT
	.align		4
        /*0034*/ 	.byte	0x02, 0x4a
	.zero		1
	.zero		1


	//----- nvinfo : EIATTR_EXIT_INSTR_OFFSETS
	.align		4
        /*0038*/ 	.byte	0x04, 0x1c
        /*003a*/ 	.short	(.L_25 - .L_24)


	//   ....[0]....
.L_24:
        /*003c*/ 	.word	0x00009450


	//----- nvinfo : EIATTR_CRS_STACK_SIZE
	.align		4
.L_25:
        /*0040*/ 	.byte	0x04, 0x1e
        /*0042*/ 	.short	(.L_27 - .L_26)
.L_26:
        /*0044*/ 	.word	0x00000000


	//----- nvinfo : EIATTR_CBANK_PARAM_SIZE
	.align		4
.L_27:
        /*0048*/ 	.byte	0x03, 0x19
        /*004a*/ 	.short	0x0010


	//----- nvinfo : EIATTR_PARAM_CBANK
	.align		4
        /*004c*/ 	.byte	0x04, 0x0a
        /*004e*/ 	.short	(.L_29 - .L_28)
	.align		4
.L_28:
        /*0050*/ 	.word	index@(.nv.constant0._Z3RK4P7double4d)
        /*0054*/ 	.short	0x0380
        /*0056*/ 	.short	0x0010


	//----- nvinfo : EIATTR_SW_WAR
	.align		4
.L_29:
        /*0058*/ 	.byte	0x04, 0x36
        /*005a*/ 	.short	(.L_31 - .L_30)
.L_30:
        /*005c*/ 	.word	0x00000008
.L_31:


//--------------------- .nv.callgraph             --------------------------
	.section	.nv.callgraph,"",@"SHT_CUDA_CALLGRAPH"
	.align	4
	.sectionentsize	8
	.align		4
        /*0000*/ 	.word	0x00000000
	.align		4
        /*0004*/ 	.word	0xffffffff
	.align		4
        /*0008*/ 	.word	0x00000000
	.align		4
        /*000c*/ 	.word	0xfffffffe
	.align		4
        /*0010*/ 	.word	0x00000000
	.align		4
        /*0014*/ 	.word	0xfffffffd
	.align		4
        /*0018*/ 	.word	0x00000000
	.align		4
        /*001c*/ 	.word	0xfffffffc


//--------------------- .nv.constant4             --------------------------
	.section	.nv.constant4,"a",@progbits
	.align	8
	.align		8
.nv.constant4:
        /*0000*/ 	.dword	h
	.align		8
        /*0008*/ 	.dword	g
	.align		8
        /*0010*/ 	.dword	__cudart_i2opi_d
	.align		8
        /*0018*/ 	.dword	__cudart_sin_cos_coeffs


//--------------------- .nv.constant3             --------------------------
	.section	.nv.constant3,"a",@progbits
	.align	8
.nv.constant3:
	.type		l1,@object
	.size		l1,(l2 - l1)
l1:
        /*0000*/ 	.byte	0x00, 0x00, 0x00, 0x00, 0x00, 0x00, 0xf0, 0x3f
	.type		l2,@object
	.size		l2,(m1 - l2)
l2:
        /*0008*/ 	.byte	0x00, 0x00, 0x00, 0x00, 0x00, 0x00, 0xf0, 0x3f
	.type		m1,@object
	.size		m1,(m2 - m1)
m1:
        /*0010*/ 	.byte	0x00, 0x00, 0x00, 0x00, 0x00, 0x00, 0xf0, 0x3f
	.type		m2,@object
	.size		m2,(.L_5 - m2)
m2:
        /*0018*/ 	.byte	0x00, 0x00, 0x00, 0x00, 0x00, 0x00, 0xf0, 0x3f
.L_5:


//--------------------- .text._Z3RK4P7double4d    --------------------------
	.section	.text._Z3RK4P7double4d,"ax",@progbits
	.align	128
        .global         _Z3RK4P7double4d
        .type           _Z3RK4P7double4d,@function
        .size           _Z3RK4P7double4d,(.L_x_137 - _Z3RK4P7double4d)
        .other          _Z3RK4P7double4d,@"STO_CUDA_ENTRY STV_DEFAULT"
_Z3RK4P7double4d:
.text._Z3RK4P7double4d:
[----:B------:R-:W0:Y:S01]  /*0000*/  LDC R1, c[0x0][0x37c] ;  /* 0x0000df00ff017b82 */ /* 0x000e220000000800 */
[----:B------:R-:W1:Y:S07]  /*0010*/  S2R R7, SR_TID.X ;  /* 0x0000000000077919 */ /* 0x000e6e0000002100 */
[----:B------:R-:W2:Y:S01]  /*0020*/  LDC.64 R4, c[0x0][0x380] ;  /* 0x0000e000ff047b82 */ /* 0x000ea20000000a00 */
[----:B------:R-:W3:Y:S01]  /*0030*/  LDCU.64 UR6, c[0x0][0x358] ;  /* 0x00006b00ff0677ac */ /* 0x000ee20008000a00 */
[----:B0-----:R-:W-:Y:S01]  /*0040*/  VIADD R1, R1, 0xffffffd8 ;  /* 0xffffffd801017836 */ /* 0x001fe20000000000 */
[----:B------:R-:W0:Y:S05]  /*0050*/  LDCU.64 UR4, c[0x3][0x8] ;  /* 0x00c00100ff0477ac */ /* 0x000e2a0008000a00 */
[----:B------:R-:W4:Y:S01]  /*0060*/  LDC.64 R10, c[0x3][0x10] ;  /* 0x00c00400ff0a7b82 */ /* 0x000f220000000a00 */
[----:B------:R-:W0:Y:S01]  /*0070*/  LDCU.64 UR12, c[0x3][0x18] ;  /* 0x00c00300ff0c77ac */ /* 0x000e220008000a00 */
[----:B------:R-:W0:Y:S06]  /*0080*/  LDCU.64 UR14, c[0x3][URZ] ;  /* 0x00c00000ff0e77ac */ /* 0x000e2c0008000a00 */
[----:B------:R-:W4:Y:S01]  /*0090*/  LDC.64 R12, c[0x3][0x18] ;  /* 0x00c00600ff0c7b82 */ /* 0x000f220000000a00 */
[----:B------:R-:W0:Y:S01]  /*00a0*/  LDCU.64 UR16, c[0x3][0x8] ;  /* 0x00c00100ff1077ac */ /* 0x000e220008000a00 */
[----:B------:R-:W0:Y:S01]  /*00b0*/  LDCU.64 UR18, c[0x4][0x18] ;  /* 0x01000300ff1277ac */ /* 0x000e220008000a00 */
[----:B------:R-:W0:Y:S01]  /*00c0*/  LDCU.128 UR8, c[0x3][URZ] ;  /* 0x00c00000ff0877ac */ /* 0x000e220008000c00 */
[----:B-1----:R-:W-:-:S04]  /*00d0*/  IMAD R3, R7, 0x186a1, RZ ;  /* 0x000186a107037824 */ /* 0x002fc800078e02ff */
[----:B--2---:R-:W-:-:S05]  /*00e0*/  IMAD.WIDE.U32 R2, R3, 0x20, R4 ;  /* 0x0000002003027825 */ /* 0x004fca00078e0004 */
[----:B---3--:R1:W5:Y:S04]  /*00f0*/  LDG.E.128 R28, desc[UR6][R2.64+0x10] ;  /* 0x00001006021c7981 */ /* 0x008368000c1e1d00 */
[----:B------:R1:W5:Y:S01]  /*0100*/  LDG.E.128 R32, desc[UR6][R2.64] ;  /* 0x0000000602207981 */ /* 0x000362000c1e1d00 */
[----:B------:R-:W-:Y:S01]  /*0110*/  IMAD.WIDE.U32 R4, R7, 0x30d420, R4 ;  /* 0x0030d42007047825 */ /* 0x000fe200078e0004 */
[C-C-:B----4-:R-:W-:Y:S02]  /*0120*/  DFMA R48, R10.reuse, 2, R12.reuse ;  /* 0x400000000a30782b */ /* 0x150fe4000000000c */
[----:B------:R-:W-:Y:S01]  /*0130*/  DADD R10, R10, R12 ;  /* 0x000000000a0a7229 */ /* 0x000fe2000000000c */
[----:B------:R-:W-:Y:S01]  /*0140*/  IADD3 R0, P0, PT, R4, 0x38, RZ ;  /* 0x0000003804007810 */ /* 0x000fe20007f1e0ff */
[----:B0-----:R-:W-:Y:S01]  /*0150*/  DMUL R12, R12, UR4 ;  /* 0x000000040c0c7c28 */ /* 0x001fe20008000000 */
[----:B------:R-:W-:-:S03]  /*0160*/  UMOV UR4, URZ ;  /* 0x000000ff00047c82 */ /* 0x000fc60008000000 */
[----:B-1----:R-:W-:-:S08]  /*0170*/  IMAD.X R5, RZ, RZ, R5, P0 ;  /* 0x000000ffff057224 */ /* 0x002fd000000e0605 */
.L_x_122:
[----:B0-----:R-:W0:Y:S02]  /*0180*/  LDC.64 R18, c[0x4][0x8] ;  /* 0x01000200ff127b82 */ /* 0x001e240000000a00 */
[----:B0-----:R-:W2:Y:S01]  /*0190*/  LDG.E.64 R18, desc[UR6][R18.64] ;  /* 0x0000000612127981 */ /* 0x001ea2000c1e1b00 */
[----:B-----5:R-:W-:Y:S01]  /*01a0*/  DSETP.NEU.AND P0, PT, |R32|, +INF , PT ;  /* 0x7ff000002000742a */ /* 0x020fe20003f0d200 */
[----:B------:R-:W-:Y:S01]  /*01b0*/  BSSY.RECONVERGENT B2, `(.L_x_0) ;  /* 0x000001c000027945 */ /* 0x000fe20003800200 */
[----:B------:R-:W-:Y:S01]  /*01c0*/  DADD R2, -R34, R32 ;  /* 0x0000000022027229 */ /* 0x000fe20000000120 */
[----:B------:R-:W-:Y:S02]  /*01d0*/  IMAD.MOV.U32 R14, RZ, RZ, R0 ;  /* 0x000000ffff0e7224 */ /* 0x000fe400078e0000 */
[----:B------:R-:W-:-:S09]  /*01e0*/  IMAD.MOV.U32 R15, RZ, RZ, R5 ;  /* 0x000000ffff0f7224 */ /* 0x000fd200078e0005 */
[----:B------:R-:W-:Y:S01]  /*01f0*/  @!P0 DMUL R36, RZ, R32 ;  /* 0x00000020ff248228 */ /* 0x000fe20000000000 */
[----:B------:R-:W-:Y:S01]  /*0200*/  @!P0 IMAD.MOV.U32 R38, RZ, RZ, RZ ;  /* 0x000000ffff268224 */ /* 0x000fe200078e00ff */
[----:B--2---:R-:W-:Y:S01]  /*0210*/  DMUL R54, R48, -R18 ;  /* 0x8000001230367228 */ /* 0x004fe20000000000 */
[----:B------:R-:W-:Y:S10]  /*0220*/  @!P0 BRA `(.L_x_1) ;  /* 0x0000000000508947 */ /* 0x000ff40003800000 */
[----:B------:R-:W-:Y:S01]  /*0230*/  UMOV UR20, 0x6dc9c883 ;  /* 0x6dc9c88300147882 */ /* 0x000fe20000000000 */
[----:B------:R-:W-:Y:S01]  /*0240*/  UMOV UR21, 0x3fe45f30 ;  /* 0x3fe45f3000157882 */ /* 0x000fe20000000000 */
[C---:B------:R-:W-:Y:S02]  /*0250*/  DSETP.GE.AND P0, PT, |R32|.reuse, 2.14748364800000000000e+09, PT ;  /* 0x41e000002000742a */ /* 0x040fe40003f06200 */
[----:B------:R-:W-:Y:S01]  /*0260*/  DMUL R38, R32, UR20 ;  /* 0x0000001420267c28 */ /* 0x000fe20008000000 */
[----:B------:R-:W-:Y:S01]  /*0270*/  UMOV UR20, 0x54442d18 ;  /* 0x54442d1800147882 */ /* 0x000fe20000000000 */
[----:B------:R-:W-:-:S08]  /*0280*/  UMOV UR21, 0x3ff921fb ;  /* 0x3ff921fb00157882 */ /* 0x000fd00000000000 */
[----:B------:R-:W0:Y:S08]  /*0290*/  F2I.F64 R38, R38 ;  /* 0x0000002600267311 */ /* 0x000e300000301100 */
[----:B0-----:R-:W0:Y:S02]  /*02a0*/  I2F.F64 R36, R38 ;  /* 0x0000002600247312 */ /* 0x001e240000201c00 */
[----:B0-----:R-:W-:Y:S01]  /*02b0*/  DFMA R4, R36, -UR20, R32 ;  /* 0x8000001424047c2b */ /* 0x001fe20008000020 */
[----:B------:R-:W-:Y:S01]  /*02c0*/  UMOV UR20, 0x33145c00 ;  /* 0x33145c0000147882 */ /* 0x000fe20000000000 */
[----:B------:R-:W-:-:S06]  /*02d0*/  UMOV UR21, 0x3c91a626 ;  /* 0x3c91a62600157882 */ /* 0x000fcc0000000000 */
[----:B------:R-:W-:Y:S01]  /*02e0*/  DFMA R4, R36, -UR20, R4 ;  /* 0x8000001424047c2b */ /* 0x000fe20008000004 */
[----:B------:R-:W-:Y:S01]  /*02f0*/  UMOV UR20, 0x252049c0 ;  /* 0x252049c000147882 */ /* 0x000fe20000000000 */
[----:B------:R-:W-:-:S06]  /*0300*/  UMOV UR21, 0x397b839a ;  /* 0x397b839a00157882 */ /* 0x000fcc0000000000 */
[----:B------:R-:W-:Y:S01]  /*0310*/  DFMA R36, R36, -UR20, R4 ;  /* 0x8000001424247c2b */ /* 0x000fe20008000004 */
[----:B------:R-:W-:Y:S10]  /*0320*/  @!P0 BRA `(.L_x_1) ;  /* 0x0000000000108947 */ /* 0x000ff40003800000 */
[----:B------:R-:W-:Y:S01]  /*0330*/  IMAD.MOV.U32 R36, RZ, RZ, R32 ;  /* 0x000000ffff247224 */ /* 0x000fe200078e0020 */
[----:B------:R-:W-:Y:S01]  /*0340*/  MOV R69, 0x370 ;  /* 0x0000037000457802 */ /* 0x000fe20000000f00 */
[----:B------:R-:W-:-:S07]  /*0350*/  IMAD.MOV.U32 R71, RZ, RZ, R33 ;  /* 0x000000ffff477224 */ /* 0x000fce00078e0021 */
[----:B------:R-:W-:Y:S05]  /*0360*/  CALL.REL.NOINC `($_Z3RK4P7double4d$__internal_trig_reduction_slowpathd) ;  /* 0x0000009400d47944 */ /* 0x000fea0003c00000 */
.L_x_1:
[----:B------:R-:W-:Y:S05]  /*0370*/  BSYNC.RECONVERGENT B2 ;  /* 0x0000000000027941 */ /* 0x000fea0003800200 */
.L_x_0:
[----:B------:R-:W-:-:S05]  /*0380*/  IMAD.SHL.U32 R0, R38, 0x40, RZ ;  /* 0x0000004026007824 */ /* 0x000fca00078e00ff */
[----:B------:R-:W-:-:S04]  /*0390*/  LOP3.LUT R0, R0, 0x40, RZ, 0xc0, !PT ;  /* 0x0000004000007812 */ /* 0x000fc800078ec0ff */
[----:B------:R-:W-:-:S05]  /*03a0*/  IADD3 R8, P0, PT, R0, UR18, RZ ;  /* 0x0000001200087c10 */ /* 0x000fca000ff1e0ff */
[----:B------:R-:W-:-:S05]  /*03b0*/  IMAD.X R9, RZ, RZ, UR19, P0 ;  /* 0x00000013ff097e24 */ /* 0x000fca00080e06ff */
[----:B------:R-:W2:Y:S04]  /*03c0*/  LDG.E.128.CONSTANT R24, desc[UR6][R8.64] ;  /* 0x0000000608187981 */ /* 0x000ea8000c1e9d00 */
[----:B------:R-:W3:Y:S04]  /*03d0*/  LDG.E.128.CONSTANT R4, desc[UR6][R8.64+0x10] ;  /* 0x0000100608047981 */ /* 0x000ee8000c1e9d00 */
[----:B------:R-:W4:Y:S01]  /*03e0*/  LDG.E.128.CONSTANT R20, desc[UR6][R8.64+0x20] ;  /* 0x0000200608147981 */ /* 0x000f22000c1e9d00 */
[----:B------:R-:W-:Y:S01]  /*03f0*/  LOP3.LUT R0, R38, 0x1, RZ, 0xc0, !PT ;  /* 0x0000000126007812 */ /* 0x000fe200078ec0ff */
[----:B------:R-:W-:Y:S01]  /*0400*/  IMAD.MOV.U32 R40, RZ, RZ, 0x20fd8164 ;  /* 0x20fd8164ff287424 */ /* 0x000fe200078e00ff */
[----:B------:R-:W-:Y:S01]  /*0410*/  DMUL R16, R36, R36 ;  /* 0x0000002424107228 */ /* 0x000fe20000000000 */
[----:B------:R-:W-:Y:S01]  /*0420*/  BSSY.RECONVERGENT B2, `(.L_x_2) ;  /* 0x000002d000027945 */ /* 0x000fe20003800200 */
[----:B------:R-:W-:Y:S01]  /*0430*/  ISETP.NE.U32.AND P0, PT, R0, 0x1, PT ;  /* 0x000000010000780c */ /* 0x000fe20003f05070 */
[----:B------:R-:W-:Y:S01]  /*0440*/  IMAD.MOV.U32 R0, RZ, RZ, 0x3da8ff83 ;  /* 0x3da8ff83ff007424 */ /* 0x000fe200078e00ff */
[----:B------:R-:W-:-:S02]  /*0450*/  DMUL R52, R18, UR12 ;  /* 0x0000000c12347c28 */ /* 0x000fc40008000000 */
[----:B------:R-:W-:Y:S02]  /*0460*/  FSEL R40, R40, -8.06006814911005101289e+34, !P0 ;  /* 0xf9785eba28287808 */ /* 0x000fe40004000000 */
[----:B------:R-:W-:-:S06]  /*0470*/  FSEL R41, -R0, 0.11223486810922622681, !P0 ;  /* 0x3de5db6500297808 */ /* 0x000fcc0004000100 */
[----:B--2---:R-:W-:-:S08]  /*0480*/  DFMA R24, R16, R40, R24 ;  /* 0x000000281018722b */ /* 0x004fd00000000018 */
[----:B------:R-:W-:-:S08]  /*0490*/  DFMA R24, R16, R24, R26 ;  /* 0x000000181018722b */ /* 0x000fd0000000001a */
[----:B---3--:R-:W-:-:S08]  /*04a0*/  DFMA R4, R16, R24, R4 ;  /* 0x000000181004722b */ /* 0x008fd00000000004 */
[----:B------:R-:W-:Y:S02]  /*04b0*/  DFMA R4, R16, R4, R6 ;  /* 0x000000041004722b */ /* 0x000fe40000000006 */
[----:B------:R-:W-:-:S06]  /*04c0*/  DADD R6, R34, R34 ;  /* 0x0000000022067229 */ /* 0x000fcc0000000022 */
[----:B----4-:R-:W-:Y:S02]  /*04d0*/  DFMA R4, R16, R4, R20 ;  /* 0x000000041004722b */ /* 0x010fe40000000014 */
[----:B------:R-:W-:-:S06]  /*04e0*/  DADD R70, -R6, R32 ;  /* 0x0000000006467229 */ /* 0x000fcc0000000120 */
[----:B------:R-:W-:Y:S02]  /*04f0*/  DFMA R4, R16, R4, R22 ;  /* 0x000000041004722b */ /* 0x000fe40000000016 */
[----:B------:R-:W-:-:S06]  /*0500*/  DSETP.NEU.AND P1, PT, |R70|, +INF , PT ;  /* 0x7ff000004600742a */ /* 0x000fcc0003f2d200 */
[----:B------:R-:W-:Y:S02]  /*0510*/  DFMA R36, R4, R36, R36 ;  /* 0x000000240424722b */ /* 0x000fe40000000024 */
[----:B------:R-:W-:-:S10]  /*0520*/  DFMA R4, R16, R4, 1 ;  /* 0x3ff000001004742b */ /* 0x000fd40000000004 */
[----:B------:R-:W-:Y:S02]  /*0530*/  FSEL R6, R4, R36, !P0 ;  /* 0x0000002404067208 */ /* 0x000fe40004000000 */
[----:B------:R-:W-:Y:S01]  /*0540*/  FSEL R7, R5, R37, !P0 ;  /* 0x0000002505077208 */ /* 0x000fe20004000000 */
[----:B------:R-:W-:Y:S01]  /*0550*/  @!P1 DMUL R36, RZ, R70 ;  /* 0x00000046ff249228 */ /* 0x000fe20000000000 */
[----:B------:R-:W-:Y:S01]  /*0560*/  LOP3.LUT P0, RZ, R38, 0x2, RZ, 0xc0, !PT ;  /* 0x0000000226ff7812 */ /* 0x000fe2000780c0ff */
[----:B------:R-:W-:-:S03]  /*0570*/  @!P1 IMAD.MOV.U32 R38, RZ, RZ, RZ ;  /* 0x000000ffff269224 */ /* 0x000fc600078e00ff */
[----:B------:R-:W-:-:S10]  /*0580*/  DADD R4, RZ, -R6 ;  /* 0x00000000ff047229 */ /* 0x000fd40000000806 */
[----:B------:R-:W-:Y:S02]  /*0590*/  FSEL R16, R6, R4, !P0 ;  /* 0x0000000406107208 */ /* 0x000fe40004000000 */
[----:B------:R-:W-:Y:S01]  /*05a0*/  FSEL R17, R7, R5, !P0 ;  /* 0x0000000507117208 */ /* 0x000fe20004000000 */
[----:B------:R-:W-:Y:S06]  /*05b0*/  @!P1 BRA `(.L_x_3) ;  /* 0x00000000004c9947 */ /* 0x000fec0003800000 */
        /* <DEDUP_REMOVED lines=17> */
[----:B------:R-:W-:-:S07]  /*06d0*/  MOV R69, 0x6f0 ;  /* 0x000006f000457802 */ /* 0x000fce0000000f00 */
[----:B------:R-:W-:Y:S05]  /*06e0*/  CALL.REL.NOINC `($_Z3RK4P7double4d$__internal_trig_reduction_slowpathd) ;  /* 0x0000009000f47944 */ /* 0x000fea0003c00000 */
.L_x_3:
[----:B------:R-:W-:Y:S05]  /*06f0*/  BSYNC.RECONVERGENT B2 ;  /* 0x0000000000027941 */ /* 0x000fea0003800200 */
.L_x_2:
        /* <DEDUP_REMOVED lines=13> */
[----:B------:R-:W-:-:S02]  /*07d0*/  DSETP.NEU.AND P1, PT, |R2|, +INF , PT ;  /* 0x7ff000000200742a */ /* 0x000fc40003f2d200 */
[----:B------:R-:W-:Y:S02]  /*07e0*/  FSEL R42, R42, -8.06006814911005101289e+34, !P0 ;  /* 0xf9785eba2a2a7808 */ /* 0x000fe40004000000 */
[----:B------:R-:W-:-:S06]  /*07f0*/  FSEL R43, -R0, 0.11223486810922622681, !P0 ;  /* 0x3de5db65002b7808 */ /* 0x000fcc0004000100 */
[----:B--2---:R-:W-:-:S08]  /*0800*/  DFMA R20, R40, R42, R20 ;  /* 0x0000002a2814722b */ /* 0x004fd00000000014 */
[----:B------:R-:W-:-:S08]  /*0810*/  DFMA R20, R40, R20, R22 ;  /* 0x000000142814722b */ /* 0x000fd00000000016 */
[----:B---3--:R-:W-:-:S08]  /*0820*/  DFMA R4, R40, R20, R4 ;  /* 0x000000142804722b */ /* 0x008fd00000000004 */
[----:B------:R-:W-:-:S08]  /*0830*/  DFMA R4, R40, R4, R6 ;  /* 0x000000042804722b */ /* 0x000fd00000000006 */
[----:B----4-:R-:W-:-:S08]  /*0840*/  DFMA R4, R40, R4, R24 ;  /* 0x000000042804722b */ /* 0x010fd00000000018 */
[----:B------:R-:W-:-:S08]  /*0850*/  DFMA R4, R40, R4, R26 ;  /* 0x000000042804722b */ /* 0x000fd0000000001a */
        /* <DEDUP_REMOVED lines=9> */
[----:B------:R-:W-:-:S06]  /*08f0*/  FSEL R5, R7, R5, !P0 ;  /* 0x0000000507057208 */ /* 0x000fcc0004000000 */
[----:B------:R-:W-:-:S08]  /*0900*/  DMUL R4, R52, R4 ;  /* 0x0000000434047228 */ /* 0x000fd00000000000 */
[----:B------:R-:W-:Y:S01]  /*0910*/  DFMA R16, R54, R16, -R4 ;  /* 0x000000103610722b */ /* 0x000fe20000000804 */
        /* <DEDUP_REMOVED lines=21> */
.L_x_5:
[----:B------:R-:W-:Y:S05]  /*0a70*/  BSYNC.RECONVERGENT B2 ;  /* 0x0000000000027941 */ /* 0x000fea0003800200 */
.L_x_4:
        /* <DEDUP_REMOVED lines=15> */
[----:B------:R-:W-:-:S10]  /*0b70*/  FSEL R43, -R0, 0.11223486810922622681, !P0 ;  /* 0x3de5db65002b7808 */ /* 0x000fd40004000100 */
[----:B------:R-:W-:Y:S01]  /*0b80*/  @!P1 IMAD.MOV.U32 R0, RZ, RZ, 0x1 ;  /* 0x00000001ff009424 */ /* 0x000fe200078e00ff */
        /* <DEDUP_REMOVED lines=9> */
[----:B------:R-:W-:Y:S02]  /*0c20*/  FSEL R7, R5, R37, !P0 ;  /* 0x0000002505077208 */ /* 0x000fe40004000000 */
[----:B------:R-:W-:-:S04]  /*0c30*/  LOP3.LUT P0, RZ, R38, 0x2, RZ, 0xc0, !PT ;  /* 0x0000000226ff7812 */ /* 0x000fc8000780c0ff */
[----:B------:R-:W-:-:S10]  /*0c40*/  DADD R4, RZ, -R6 ;  /* 0x00000000ff047229 */ /* 0x000fd40000000806 */
[----:B------:R-:W-:Y:S02]  /*0c50*/  FSEL R6, R6, R4, !P0 ;  /* 0x0000000406067208 */ /* 0x000fe40004000000 */
[----:B------:R-:W-:Y:S01]  /*0c60*/  FSEL R7, R7, R5, !P0 ;  /* 0x0000000507077208 */ /* 0x000fe20004000000 */
[----:B------:R-:W-:-:S05]  /*0c70*/  @!P1 DMUL R4, RZ, R2 ;  /* 0x00000002ff049228 */ /* 0x000fca0000000000 */
[----:B------:R-:W-:Y:S01]  /*0c80*/  DADD R6, R6, R6 ;  /* 0x0000000006067229 */ /* 0x000fe20000000006 */
[----:B------:R-:W-:Y:S10]  /*0c90*/  @!P1 BRA `(.L_x_7) ;  /* 0x0000000000649947 */ /* 0x000ff40003800000 */
[----:B------:R-:W-:Y:S01]  /*0ca0*/  UMOV UR20, 0x6dc9c883 ;  /* 0x6dc9c88300147882 */ /* 0x000fe20000000000 */
[----:B------:R-:W-:Y:S01]  /*0cb0*/  UMOV UR21, 0x3fe45f30 ;  /* 0x3fe45f3000157882 */ /* 0x000fe20000000000 */
[C---:B------:R-:W-:Y:S01]  /*0cc0*/  DSETP.GE.AND P0, PT, |R2|.reuse, 2.14748364800000000000e+09, PT ;  /* 0x41e000000200742a */ /* 0x040fe20003f06200 */
[----:B------:R-:W-:Y:S01]  /*0cd0*/  BSSY.RECONVERGENT B3, `(.L_x_8) ;  /* 0x0000014000037945 */ /* 0x000fe20003800200 */
[----:B------:R-:W-:Y:S01]  /*0ce0*/  DMUL R8, R2, UR20 ;  /* 0x0000001402087c28 */ /* 0x000fe20008000000 */
[----:B------:R-:W-:Y:S01]  /*0cf0*/  UMOV UR20, 0x54442d18 ;  /* 0x54442d1800147882 */ /* 0x000fe20000000000 */
[----:B------:R-:W-:-:S04]  /*0d00*/  UMOV UR21, 0x3ff921fb ;  /* 0x3ff921fb00157882 */ /* 0x000fc80000000000 */
        /* <DEDUP_REMOVED lines=14> */
[----:B------:R-:W-:Y:S02]  /*0df0*/  IMAD.MOV.U32 R4, RZ, RZ, R36 ;  /* 0x000000ffff047224 */ /* 0x000fe400078e0024 */
[----:B------:R-:W-:-:S07]  /*0e00*/  IMAD.MOV.U32 R5, RZ, RZ, R37 ;  /* 0x000000ffff057224 */ /* 0x000fce00078e0025 */
.L_x_9:
[----:B------:R-:W-:Y:S05]  /*0e10*/  BSYNC.RECONVERGENT B3 ;  /* 0x0000000000037941 */ /* 0x000fea0003800200 */
.L_x_8:
[----:B------:R-:W-:-:S07]  /*0e20*/  VIADD R0, R38, 0x1 ;  /* 0x0000000126007836 */ /* 0x000fce0000000000 */
.L_x_7:
[----:B------:R-:W-:Y:S05]  /*0e30*/  BSYNC.RECONVERGENT B2 ;  /* 0x0000000000027941 */ /* 0x000fea0003800200 */
.L_x_6:
        /* <DEDUP_REMOVED lines=9> */
[----:B------:R-:W-:Y:S01]  /*0ed0*/  BSSY.RECONVERGENT B2, `(.L_x_10) ;  /* 0x0000038000027945 */ /* 0x000fe20003800200 */
[----:B------:R-:W-:Y:S01]  /*0ee0*/  IMAD.MOV.U32 R43, RZ, RZ, 0x3da8ff83 ;  /* 0x3da8ff83ff2b7424 */ /* 0x000fe200078e00ff */
[----:B------:R-:W-:Y:S01]  /*0ef0*/  ISETP.NE.U32.AND P0, PT, R40, 0x1, PT ;  /* 0x000000012800780c */ /* 0x000fe20003f05070 */
[----:B------:R-:W-:-:S03]  /*0f00*/  DMUL R40, R4, R4 ;  /* 0x0000000404287228 */ /* 0x000fc60000000000 */
[----:B------:R-:W-:Y:S02]  /*0f10*/  FSEL R42, R42, -8.06006814911005101289e+34, !P0 ;  /* 0xf9785eba2a2a7808 */ /* 0x000fe40004000000 */
[----:B------:R-:W-:-:S06]  /*0f20*/  FSEL R43, -R43, 0.11223486810922622681, !P0 ;  /* 0x3de5db652b2b7808 */ /* 0x000fcc0004000100 */
[----:B--2---:R-:W-:-:S08]  /*0f30*/  DFMA R24, R40, R42, R24 ;  /* 0x0000002a2818722b */ /* 0x004fd00000000018 */
[----:B------:R-:W-:-:S08]  /*0f40*/  DFMA R24, R40, R24, R26 ;  /* 0x000000182818722b */ /* 0x000fd0000000001a */
[----:B---3--:R-:W-:-:S08]  /*0f50*/  DFMA R20, R40, R24, R20 ;  /* 0x000000182814722b */ /* 0x008fd00000000014 */
[----:B------:R-:W-:-:S08]  /*0f60*/  DFMA R20, R40, R20, R22 ;  /* 0x000000142814722b */ /* 0x000fd00000000016 */
[----:B----4-:R-:W-:Y:S02]  /*0f70*/  DFMA R20, R40, R20, R36 ;  /* 0x000000142814722b */ /* 0x010fe40000000024 */
[----:B------:R-:W-:Y:S02]  /*0f80*/  DADD R36, R2, R2 ;  /* 0x0000000002247229 */ /* 0x000fe40000000002 */
[----:B------:R-:W-:-:S04]  /*0f90*/  DMUL R2, R30, UR10 ;  /* 0x0000000a1e027c28 */ /* 0x000fc80008000000 */
[----:B------:R-:W-:-:S08]  /*0fa0*/  DFMA R20, R40, R20, R38 ;  /* 0x000000142814722b */ /* 0x000fd00000000026 */
[----:B------:R-:W-:Y:S02]  /*0fb0*/  DFMA R4, R20, R4, R4 ;  /* 0x000000041404722b */ /* 0x000fe40000000004 */
[----:B------:R-:W-:-:S10]  /*0fc0*/  DFMA R20, R40, R20, 1 ;  /* 0x3ff000002814742b */ /* 0x000fd40000000014 */
[----:B------:R-:W-:Y:S02]  /*0fd0*/  FSEL R8, R20, R4, !P0 ;  /* 0x0000000414087208 */ /* 0x000fe40004000000 */
[----:B------:R-:W-:Y:S01]  /*0fe0*/  FSEL R9, R21, R5, !P0 ;  /* 0x0000000515097208 */ /* 0x000fe20004000000 */
[----:B------:R-:W-:Y:S01]  /*0ff0*/  DMUL R20, R6, UR12 ;  /* 0x0000000c06147c28 */ /* 0x000fe20008000000 */
[----:B------:R-:W-:-:S04]  /*1000*/  LOP3.LUT P0, RZ, R0, 0x2, RZ, 0xc0, !PT ;  /* 0x0000000200ff7812 */ /* 0x000fc8000780c0ff */
[----:B------:R-:W-:-:S10]  /*1010*/  DADD R4, RZ, -R8 ;  /* 0x00000000ff047229 */ /* 0x000fd40000000808 */
[----:B------:R-:W-:Y:S02]  /*1020*/  FSEL R4, R8, R4, !P0 ;  /* 0x0000000408047208 */ /* 0x000fe40004000000 */
[----:B------:R-:W-:Y:S01]  /*1030*/  FSEL R5, R9, R5, !P0 ;  /* 0x0000000509057208 */ /* 0x000fe20004000000 */
[----:B------:R-:W-:-:S05]  /*1040*/  DSETP.NEU.AND P0, PT, |R36|, +INF , PT ;  /* 0x7ff000002400742a */ /* 0x000fca0003f0d200 */
[----:B------:R-:W-:-:S08]  /*1050*/  DMUL R8, R4, UR8 ;  /* 0x0000000804087c28 */ /* 0x000fd00008000000 */
[----:B------:R-:W-:Y:S01]  /*1060*/  DMUL R8, R8, R28 ;  /* 0x0000001c08087228 */ /* 0x000fe20000000000 */
[----:B------:R-:W-:-:S07]  /*1070*/  @!P0 IMAD.MOV.U32 R0, RZ, RZ, 0x1 ;  /* 0x00000001ff008424 */ /* 0x000fce00078e00ff */
[----:B------:R-:W-:-:S08]  /*1080*/  DMUL R8, R8, R28 ;  /* 0x0000001c08087228 */ /* 0x000fd00000000000 */
[----:B------:R-:W-:Y:S02]  /*1090*/  DFMA R8, R2, R30, R8 ;  /* 0x0000001e0208722b */ /* 0x000fe40000000008 */
[----:B------:R-:W-:-:S06]  /*10a0*/  @!P0 DMUL R2, RZ, R36 ;  /* 0x00000024ff028228 */ /* 0x000fcc0000000000 */
[----:B------:R-:W-:Y:S01]  /*10b0*/  DFMA R16, R8, -R20, R16 ;  /* 0x800000140810722b */ /* 0x000fe20000000010 */
        /* <DEDUP_REMOVED lines=21> */
[----:B------:R-:W-:Y:S02]  /*1210*/  IMAD.MOV.U32 R2, RZ, RZ, R36 ;  /* 0x000000ffff027224 */ /* 0x000fe400078e0024 */
[----:B------:R-:W-:-:S07]  /*1220*/  IMAD.MOV.U32 R3, RZ, RZ, R37 ;  /* 0x000000ffff037224 */ /* 0x000fce00078e0025 */
.L_x_13:
[----:B------:R-:W-:Y:S05]  /*1230*/  BSYNC.RECONVERGENT B3 ;  /* 0x0000000000037941 */ /* 0x000fea0003800200 */
.L_x_12:
[----:B------:R-:W-:-:S07]  /*1240*/  VIADD R0, R38, 0x1 ;  /* 0x0000000126007836 */ /* 0x000fce0000000000 */
.L_x_11:
[----:B------:R-:W-:Y:S05]  /*1250*/  BSYNC.RECONVERGENT B2 ;  /* 0x0000000000027941 */ /* 0x000fea0003800200 */
.L_x_10:
        /* <DEDUP_REMOVED lines=9> */
[----:B------:R-:W-:Y:S01]  /*12f0*/  FSETP.GEU.AND P1, PT, |R17|, 6.5827683646048100446e-37, PT ;  /* 0x036000001100780b */ /* 0x000fe20003f2e200 */
[----:B------:R-:W-:Y:S01]  /*1300*/  IMAD.MOV.U32 R43, RZ, RZ, 0x3da8ff83 ;  /* 0x3da8ff83ff2b7424 */ /* 0x000fe200078e00ff */
[----:B------:R-:W-:Y:S01]  /*1310*/  ISETP.NE.U32.AND P0, PT, R40, 0x1, PT ;  /* 0x000000012800780c */ /* 0x000fe20003f05070 */
[----:B------:R-:W-:Y:S01]  /*1320*/  DMUL R40, R2, R2 ;  /* 0x0000000202287228 */ /* 0x000fe20000000000 */
[----:B------:R-:W-:Y:S01]  /*1330*/  BSSY.RECONVERGENT B0, `(.L_x_14) ;  /* 0x0000028000007945 */ /* 0x000fe20003800200 */
[----:B------:R-:W-:Y:S01]  /*1340*/  DSETP.NEU.AND P4, PT, |R32|, +INF , PT ;  /* 0x7ff000002000742a */ /* 0x000fe20003f8d200 */
[----:B------:R-:W-:-:S02]  /*1350*/  FSEL R42, R42, -8.06006814911005101289e+34, !P0 ;  /* 0xf9785eba2a2a7808 */ /* 0x000fc40004000000 */
        /* <DEDUP_REMOVED lines=13> */
[----:B------:R-:W-:Y:S01]  /*1430*/  FSEL R8, R8, R2, !P0 ;  /* 0x0000000208087208 */ /* 0x000fe20004000000 */
[----:B------:R-:W-:Y:S01]  /*1440*/  IMAD.MOV.U32 R2, RZ, RZ, 0x1 ;  /* 0x00000001ff027424 */ /* 0x000fe200078e00ff */
[----:B------:R-:W-:-:S06]  /*1450*/  FSEL R9, R9, R3, !P0 ;  /* 0x0000000309097208 */ /* 0x000fcc0004000000 */
[----:B------:R-:W-:-:S08]  /*1460*/  DFMA R8, -R8, UR12, R48 ;  /* 0x0000000c08087c2b */ /* 0x000fd00008000130 */
[----:B------:R-:W-:-:S06]  /*1470*/  DMUL R36, R8, UR14 ;  /* 0x0000000e08247c28 */ /* 0x000fcc0008000000 */
[----:B------:R-:W0:Y:S02]  /*1480*/  MUFU.RCP64H R3, R37 ;  /* 0x0000002500037308 */ /* 0x000e240000001800 */
[----:B0-----:R-:W-:-:S08]  /*1490*/  DFMA R20, -R36, R2, 1 ;  /* 0x3ff000002414742b */ /* 0x001fd00000000102 */
[----:B------:R-:W-:-:S08]  /*14a0*/  DFMA R20, R20, R20, R20 ;  /* 0x000000141414722b */ /* 0x000fd00000000014 */
[----:B------:R-:W-:-:S08]  /*14b0*/  DFMA R20, R2, R20, R2 ;  /* 0x000000140214722b */ /* 0x000fd00000000002 */
[----:B------:R-:W-:-:S08]  /*14c0*/  DFMA R2, -R36, R20, 1 ;  /* 0x3ff000002402742b */ /* 0x000fd00000000114 */
[----:B------:R-:W-:-:S08]  /*14d0*/  DFMA R2, R20, R2, R20 ;  /* 0x000000021402722b */ /* 0x000fd00000000014 */
[----:B------:R-:W-:-:S08]  /*14e0*/  DMUL R20, R16, R2 ;  /* 0x0000000210147228 */ /* 0x000fd00000000000 */
[----:B------:R-:W-:-:S08]  /*14f0*/  DFMA R22, -R36, R20, R16 ;  /* 0x000000142416722b */ /* 0x000fd00000000110 */
[----:B------:R-:W-:-:S10]  /*1500*/  DFMA R2, R2, R22, R20 ;  /* 0x000000160202722b */ /* 0x000fd40000000014 */
[----:B------:R-:W-:-:S05]  /*1510*/  FFMA R0, RZ, R37, R3 ;  /* 0x00000025ff007223 */ /* 0x000fca0000000003 */
[----:B------:R-:W-:-:S13]  /*1520*/  FSETP.GT.AND P0, PT, |R0|, 1.469367938527859385e-39, PT ;  /* 0x001000000000780b */ /* 0x000fda0003f04200 */
[----:B------:R-:W-:Y:S05]  /*1530*/  @P0 BRA P1, `(.L_x_15) ;  /* 0x00000000001c0947 */ /* 0x000fea0000800000 */
[----:B------:R-:W-:Y:S01]  /*1540*/  IMAD.MOV.U32 R38, RZ, RZ, R36 ;  /* 0x000000ffff267224 */ /* 0x000fe200078e0024 */
[----:B------:R-:W-:Y:S01]  /*1550*/  MOV R36, 0x1590 ;  /* 0x0000159000247802 */ /* 0x000fe20000000f00 */
[----:B------:R-:W-:Y:S02]  /*1560*/  IMAD.MOV.U32 R0, RZ, RZ, R16 ;  /* 0x000000ffff007224 */ /* 0x000fe400078e0010 */
[----:B------:R-:W-:-:S07]  /*1570*/  IMAD.MOV.U32 R73, RZ, RZ, R17 ;  /* 0x000000ffff497224 */ /* 0x000fce00078e0011 */
[----:B------:R-:W-:Y:S05]  /*1580*/  CALL.REL.NOINC `($__internal_0_$__cuda_sm20_div_rn_f64_full) ;  /* 0x0000007c00b47944 */ /* 0x000fea0003c00000 */
[----:B------:R-:W-:Y:S02]  /*1590*/  IMAD.MOV.U32 R2, RZ, RZ, R37 ;  /* 0x000000ffff027224 */ /* 0x000fe400078e0025 */
[----:B------:R-:W-:-:S07]  /*15a0*/  IMAD.MOV.U32 R3, RZ, RZ, R0 ;  /* 0x000000ffff037224 */ /* 0x000fce00078e0000 */
.L_x_15:
[----:B------:R-:W-:Y:S05]  /*15b0*/  BSYNC.RECONVERGENT B0 ;  /* 0x0000000000007941 */ /* 0x000fea0003800200 */
.L_x_14:
[----:B------:R-:W-:Y:S01]  /*15c0*/  DMUL R16, R10, R18 ;  /* 0x000000120a107228 */ /* 0x000fe20000000000 */
[----:B------:R-:W-:Y:S01]  /*15d0*/  BSSY.RECONVERGENT B2, `(.L_x_16) ;  /* 0x000001d000027945 */ /* 0x000fe20003800200 */
[----:B------:R-:W-:Y:S01]  /*15e0*/  @!P4 DMUL R18, RZ, R32 ;  /* 0x00000020ff12c228 */ /* 0x000fe20000000000 */
[----:B------:R-:W-:Y:S02]  /*15f0*/  @!P4 IMAD.MOV.U32 R0, RZ, RZ, 0x1 ;  /* 0x00000001ff00c424 */ /* 0x000fe400078e00ff */
[----:B------:R-:W-:Y:S08]  /*1600*/  @!P4 BRA `(.L_x_17) ;  /* 0x000000000064c947 */ /* 0x000ff00003800000 */
        /* <DEDUP_REMOVED lines=23> */
.L_x_19:
[----:B------:R-:W-:Y:S05]  /*1780*/  BSYNC.RECONVERGENT B3 ;  /* 0x0000000000037941 */ /* 0x000fea0003800200 */
.L_x_18:
[----:B------:R-:W-:-:S07]  /*1790*/  VIADD R0, R38, 0x1 ;  /* 0x0000000126007836 */ /* 0x000fce0000000000 */
.L_x_17:
[----:B------:R-:W-:Y:S05]  /*17a0*/  BSYNC.RECONVERGENT B2 ;  /* 0x0000000000027941 */ /* 0x000fea0003800200 */
.L_x_16:
        /* <DEDUP_REMOVED lines=15> */
[----:B--2---:R-:W-:Y:S02]  /*18a0*/  DFMA R20, R42, R44, R20 ;  /* 0x0000002c2a14722b */ /* 0x004fe40000000014 */
[----:B------:R-:W-:-:S06]  /*18b0*/  DMUL R44, R10, UR8 ;  /* 0x000000080a2c7c28 */ /* 0x000fcc0008000000 */
[----:B------:R-:W-:Y:S01]  /*18c0*/  DFMA R20, R42, R20, R22 ;  /* 0x000000142a14722b */ /* 0x000fe20000000016 */
[----:B------:R-:W-:-:S07]  /*18d0*/  IMAD.MOV.U32 R22, RZ, RZ, 0x1 ;  /* 0x00000001ff167424 */ /* 0x000fce00078e00ff */
[----:B---3--:R-:W-:-:S08]  /*18e0*/  DFMA R20, R42, R20, R24 ;  /* 0x000000142a14722b */ /* 0x008fd00000000018 */
[----:B------:R-:W-:-:S08]  /*18f0*/  DFMA R20, R42, R20, R26 ;  /* 0x000000142a14722b */ /* 0x000fd0000000001a */
[----:B----4-:R-:W-:Y:S02]  /*1900*/  DFMA R20, R42, R20, R36 ;  /* 0x000000142a14722b */ /* 0x010fe40000000024 */
[----:B------:R-:W-:-:S06]  /*1910*/  DMUL R36, R8, UR10 ;  /* 0x0000000a08247c28 */ /* 0x000fcc0008000000 */
[----:B------:R-:W-:Y:S01]  /*1920*/  DFMA R20, R42, R20, R38 ;  /* 0x000000142a14722b */ /* 0x000fe20000000026 */
[----:B------:R-:W0:Y:S07]  /*1930*/  MUFU.RCP64H R23, R37 ;  /* 0x0000002500177308 */ /* 0x000e2e0000001800 */
[----:B------:R-:W-:Y:S02]  /*1940*/  DFMA R18, R20, R18, R18 ;  /* 0x000000121412722b */ /* 0x000fe40000000012 */
[----:B------:R-:W-:-:S10]  /*1950*/  DFMA R20, R42, R20, 1 ;  /* 0x3ff000002a14742b */ /* 0x000fd40000000014 */
[----:B------:R-:W-:Y:S02]  /*1960*/  FSEL R18, R20, R18, !P0 ;  /* 0x0000001214127208 */ /* 0x000fe40004000000 */
[----:B------:R-:W-:Y:S01]  /*1970*/  FSEL R19, R21, R19, !P0 ;  /* 0x0000001315137208 */ /* 0x000fe20004000000 */
[----:B0-----:R-:W-:Y:S01]  /*1980*/  DFMA R20, -R36, R22, 1 ;  /* 0x3ff000002414742b */ /* 0x001fe20000000116 */
[----:B------:R-:W-:-:S04]  /*1990*/  LOP3.LUT P0, RZ, R0, 0x2, RZ, 0xc0, !PT ;  /* 0x0000000200ff7812 */ /* 0x000fc8000780c0ff */
[----:B------:R-:W-:-:S03]  /*19a0*/  DADD R8, RZ, -R18 ;  /* 0x00000000ff087229 */ /* 0x000fc60000000812 */
[----:B------:R-:W-:-:S07]  /*19b0*/  DFMA R20, R20, R20, R20 ;  /* 0x000000141414722b */ /* 0x000fce0000000014 */
[----:B------:R-:W-:Y:S01]  /*19c0*/  FSEL R24, R18, R8, !P0 ;  /* 0x0000000812187208 */ /* 0x000fe20004000000 */
[----:B------:R-:W-:Y:S01]  /*19d0*/  DFMA R20, R22, R20, R22 ;  /* 0x000000141614722b */ /* 0x000fe20000000016 */
[----:B------:R-:W-:Y:S01]  /*19e0*/  FSEL R25, R19, R9, !P0 ;  /* 0x0000000913197208 */ /* 0x000fe20004000000 */
[----:B------:R-:W-:Y:S02]  /*19f0*/  DMUL R18, R12, R4 ;  /* 0x000000040c127228 */ /* 0x000fe40000000000 */
[----:B------:R-:W-:-:S03]  /*1a00*/  DMUL R8, R44, R28 ;  /* 0x0000001c2c087228 */ /* 0x000fc60000000000 */
[----:B------:R-:W-:-:S03]  /*1a10*/  DMUL R4, R16, R24 ;  /* 0x0000001810047228 */ /* 0x000fc60000000000 */
[----:B------:R-:W-:-:S05]  /*1a20*/  DMUL R18, R18, R30 ;  /* 0x0000001e12127228 */ /* 0x000fca0000000000 */
[----:B------:R-:W-:Y:S02]  /*1a30*/  DFMA R4, R8, R28, R4 ;  /* 0x0000001c0804722b */ /* 0x000fe40000000004 */
[----:B------:R-:W-:-:S06]  /*1a40*/  DFMA R8, -R36, R20, 1 ;  /* 0x3ff000002408742b */ /* 0x000fcc0000000114 */
[----:B------:R-:W-:Y:S02]  /*1a50*/  DFMA R4, R18, R30, R4 ;  /* 0x0000001e1204722b */ /* 0x000fe40000000004 */
[----:B------:R-:W-:-:S06]  /*1a60*/  DFMA R8, R20, R8, R20 ;  /* 0x000000081408722b */ /* 0x000fcc0000000014 */
[----:B------:R-:W-:-:S08]  /*1a70*/  DMUL R72, R6, R4 ;  /* 0x0000000406487228 */ /* 0x000fd00000000000 */
[----:B------:R-:W-:Y:S02]  /*1a80*/  DMUL R4, R72, R8 ;  /* 0x0000000848047228 */ /* 0x000fe40000000000 */
[----:B------:R-:W-:-:S06]  /*1a90*/  FSETP.GEU.AND P1, PT, |R73|, 6.5827683646048100446e-37, PT ;  /* 0x036000004900780b */ /* 0x000fcc0003f2e200 */
[----:B------:R-:W-:-:S08]  /*1aa0*/  DFMA R6, -R36, R4, R72 ;  /* 0x000000042406722b */ /* 0x000fd00000000148 */
[----:B------:R-:W-:-:S10]  /*1ab0*/  DFMA R4, R8, R6, R4 ;  /* 0x000000060804722b */ /* 0x000fd40000000004 */
[----:B------:R-:W-:-:S05]  /*1ac0*/  FFMA R0, RZ, R37, R5 ;  /* 0x00000025ff007223 */ /* 0x000fca0000000005 */
[----:B------:R-:W-:-:S13]  /*1ad0*/  FSETP.GT.AND P0, PT, |R0|, 1.469367938527859385e-39, PT ;  /* 0x001000000000780b */ /* 0x000fda0003f04200 */
[----:B------:R-:W-:Y:S05]  /*1ae0*/  @P0 BRA P1, `(.L_x_21) ;  /* 0x0000000000180947 */ /* 0x000fea0000800000 */
[----:B------:R-:W-:Y:S01]  /*1af0*/  IMAD.MOV.U32 R38, RZ, RZ, R36 ;  /* 0x000000ffff267224 */ /* 0x000fe200078e0024 */
[----:B------:R-:W-:Y:S01]  /*1b00*/  MOV R36, 0x1b30 ;  /* 0x00001b3000247802 */ /* 0x000fe20000000f00 */
[----:B------:R-:W-:-:S07]  /*1b10*/  IMAD.MOV.U32 R0, RZ, RZ, R72 ;  /* 0x000000ffff007224 */ /* 0x000fce00078e0048 */
[----:B------:R-:W-:Y:S05]  /*1b20*/  CALL.REL.NOINC `($__internal_0_$__cuda_sm20_div_rn_f64_full) ;  /* 0x00000078004c7944 */ /* 0x000fea0003c00000 */
[----:B------:R-:W-:Y:S02]  /*1b30*/  IMAD.MOV.U32 R4, RZ, RZ, R37 ;  /* 0x000000ffff047224 */ /* 0x000fe400078e0025 */
[----:B------:R-:W-:-:S07]  /*1b40*/  IMAD.MOV.U32 R5, RZ, RZ, R0 ;  /* 0x000000ffff057224 */ /* 0x000fce00078e0000 */
.L_x_21:
[----:B------:R-:W-:Y:S05]  /*1b50*/  BSYNC.RECONVERGENT B0 ;  /* 0x0000000000007941 */ /* 0x000fea0003800200 */
.L_x_20:
[----:B------:R-:W0:Y:S02]  /*1b60*/  LDC.64 R18, c[0x4][RZ] ;  /* 0x01000000ff127b82 */ /* 0x000e240000000a00 */
[----:B0-----:R-:W2:Y:S01]  /*1b70*/  LDG.E.64 R18, desc[UR6][R18.64] ;  /* 0x0000000612127981 */ /* 0x001ea2000c1e1b00 */
[----:B------:R-:W-:Y:S01]  /*1b80*/  BSSY.RECONVERGENT B2, `(.L_x_22) ;  /* 0x0000025000027945 */ /* 0x000fe20003800200 */
[C---:B--2---:R-:W-:Y:S02]  /*1b90*/  DMUL R46, R18.reuse, R28 ;  /* 0x0000001c122e7228 */ /* 0x044fe40000000000 */
[C---:B------:R-:W-:Y:S02]  /*1ba0*/  DMUL R6, R18.reuse, R30 ;  /* 0x0000001e12067228 */ /* 0x040fe40000000000 */
[C---:B------:R-:W-:Y:S02]  /*1bb0*/  DMUL R20, R18.reuse, R2 ;  /* 0x0000000212147228 */ /* 0x040fe40000000000 */
[----:B------:R-:W-:-:S02]  /*1bc0*/  DMUL R22, R18, R4 ;  /* 0x0000000412167228 */ /* 0x000fc40000000000 */
[----:B------:R-:W-:Y:S02]  /*1bd0*/  DFMA R46, R46, 0.5, R32 ;  /* 0x3fe000002e2e782b */ /* 0x000fe40000000020 */
[----:B------:R-:W-:Y:S02]  /*1be0*/  DFMA R6, R6, 0.5, R34 ;  /* 0x3fe000000606782b */ /* 0x000fe40000000022 */
[----:B------:R-:W-:Y:S02]  /*1bf0*/  DFMA R20, R20, 0.5, R28 ;  /* 0x3fe000001414782b */ /* 0x000fe4000000001c */
[----:B------:R-:W-:Y:S02]  /*1c00*/  DFMA R22, R22, 0.5, R30 ;  /* 0x3fe000001616782b */ /* 0x000fe4000000001e */
[C---:B------:R-:W-:Y:S02]  /*1c10*/  DSETP.NEU.AND P0, PT, |R46|.reuse, +INF , PT ;  /* 0x7ff000002e00742a */ /* 0x040fe40003f0d200 */
[----:B------:R-:W-:-:S12]  /*1c20*/  DADD R8, R46, -R6 ;  /* 0x000000002e087229 */ /* 0x000fd80000000806 */
[----:B------:R-:W-:Y:S01]  /*1c30*/  @!P0 DMUL R50, RZ, R46 ;  /* 0x0000002eff328228 */ /* 0x000fe20000000000 */
[----:B------:R-:W-:Y:S01]  /*1c40*/  @!P0 IMAD.MOV.U32 R0, RZ, RZ, RZ ;  /* 0x000000ffff008224 */ /* 0x000fe200078e00ff */
[----:B------:R-:W-:Y:S09]  /*1c50*/  @!P0 BRA `(.L_x_23) ;  /* 0x00000000005c8947 */ /* 0x000ff20003800000 */
[----:B------:R-:W-:Y:S01]  /*1c60*/  UMOV UR20, 0x6dc9c883 ;  /* 0x6dc9c88300147882 */ /* 0x000fe20000000000 */
[----:B------:R-:W-:Y:S01]  /*1c70*/  UMOV UR21, 0x3fe45f30 ;  /* 0x3fe45f3000157882 */ /* 0x000fe20000000000 */
[C---:B------:R-:W-:Y:S02]  /*1c80*/  DSETP.GE.AND P0, PT, |R46|.reuse, 2.14748364800000000000e+09, PT ;  /* 0x41e000002e00742a */ /* 0x040fe40003f06200 */
        /* <DEDUP_REMOVED lines=18> */
[----:B------:R-:W-:Y:S02]  /*1db0*/  IMAD.MOV.U32 R50, RZ, RZ, R36 ;  /* 0x000000ffff327224 */ /* 0x000fe400078e0024 */
[----:B------:R-:W-:-:S07]  /*1dc0*/  IMAD.MOV.U32 R51, RZ, RZ, R37 ;  /* 0x000000ffff337224 */ /* 0x000fce00078e0025 */
.L_x_23:
[----:B------:R-:W-:Y:S05]  /*1dd0*/  BSYNC.RECONVERGENT B2 ;  /* 0x0000000000027941 */ /* 0x000fea0003800200 */
.L_x_22:
        /* <DEDUP_REMOVED lines=9> */
[----:B------:R-:W-:Y:S01]  /*1e70*/  DADD R6, R6, R6 ;  /* 0x0000000006067229 */ /* 0x000fe20000000006 */
[----:B------:R-:W-:Y:S01]  /*1e80*/  IMAD.MOV.U32 R61, RZ, RZ, 0x3da8ff83 ;  /* 0x3da8ff83ff3d7424 */ /* 0x000fe200078e00ff */
[----:B------:R-:W-:Y:S01]  /*1e90*/  ISETP.NE.U32.AND P0, PT, R56, 0x1, PT ;  /* 0x000000013800780c */ /* 0x000fe20003f05070 */
[----:B------:R-:W-:Y:S01]  /*1ea0*/  DMUL R56, R50, R50 ;  /* 0x0000003232387228 */ /* 0x000fe20000000000 */
[----:B------:R-:W-:Y:S02]  /*1eb0*/  BSSY.RECONVERGENT B2, `(.L_x_24) ;  /* 0x000002c000027945 */ /* 0x000fe40003800200 */
[----:B------:R-:W-:-:S02]  /*1ec0*/  FSEL R60, R60, -8.06006814911005101289e+34, !P0 ;  /* 0xf9785eba3c3c7808 */ /* 0x000fc40004000000 */
[----:B------:R-:W-:-:S06]  /*1ed0*/  FSEL R61, -R61, 0.11223486810922622681, !P0 ;  /* 0x3de5db653d3d7808 */ /* 0x000fcc0004000100 */
[----:B--2---:R-:W-:-:S08]  /*1ee0*/  DFMA R24, R56, R60, R24 ;  /* 0x0000003c3818722b */ /* 0x004fd00000000018 */
[----:B------:R-:W-:-:S08]  /*1ef0*/  DFMA R24, R56, R24, R26 ;  /* 0x000000183818722b */ /* 0x000fd0000000001a */
[----:B---3--:R-:W-:Y:S02]  /*1f00*/  DFMA R24, R56, R24, R36 ;  /* 0x000000183818722b */ /* 0x008fe40000000024 */
[----:B------:R-:W-:-:S06]  /*1f10*/  DADD R36, R46, -R6 ;  /* 0x000000002e247229 */ /* 0x000fcc0000000806 */
[----:B------:R-:W-:Y:S02]  /*1f20*/  DFMA R24, R56, R24, R38 ;  /* 0x000000183818722b */ /* 0x000fe40000000026 */
[----:B------:R-:W-:-:S06]  /*1f30*/  DSETP.NEU.AND P1, PT, |R36|, +INF , PT ;  /* 0x7ff000002400742a */ /* 0x000fcc0003f2d200 */
        /* <DEDUP_REMOVED lines=33> */
[----:B------:R-:W-:Y:S02]  /*2150*/  IMAD.MOV.U32 R50, RZ, RZ, R36 ;  /* 0x000000ffff327224 */ /* 0x000fe400078e0024 */
[----:B------:R-:W-:-:S07]  /*2160*/  IMAD.MOV.U32 R51, RZ, RZ, R37 ;  /* 0x000000ffff337224 */ /* 0x000fce00078e0025 */
.L_x_25:
[----:B------:R-:W-:Y:S05]  /*2170*/  BSYNC.RECONVERGENT B2 ;  /* 0x0000000000027941 */ /* 0x000fea0003800200 */
.L_x_24:
        /* <DEDUP_REMOVED lines=9> */
[----:B------:R-:W-:Y:S01]  /*2210*/  DSETP.NEU.AND P1, PT, |R8|, +INF , PT ;  /* 0x7ff000000800742a */ /* 0x000fe20003f2d200 */
        /* <DEDUP_REMOVED lines=48> */
.L_x_27:
[----:B------:R-:W-:Y:S05]  /*2520*/  BSYNC.RECONVERGENT B2 ;  /* 0x0000000000027941 */ /* 0x000fea0003800200 */
.L_x_26:
        /* <DEDUP_REMOVED lines=28> */
[----:B------:R-:W-:-:S03]  /*26f0*/  @!P1 IMAD.MOV.U32 R0, RZ, RZ, 0x1 ;  /* 0x00000001ff009424 */ /* 0x000fc600078e00ff */
[----:B------:R-:W-:-:S10]  /*2700*/  DADD R24, RZ, -R26 ;  /* 0x00000000ff187229 */ /* 0x000fd4000000081a */
[----:B------:R-:W-:Y:S02]  /*2710*/  FSEL R56, R26, R24, !P0 ;  /* 0x000000181a387208 */ /* 0x000fe40004000000 */
[----:B------:R-:W-:-:S06]  /*2720*/  FSEL R57, R27, R25, !P0 ;  /* 0x000000191b397208 */ /* 0x000fcc0004000000 */
        /* <DEDUP_REMOVED lines=25> */
.L_x_31:
[----:B------:R-:W-:Y:S05]  /*28c0*/  BSYNC.RECONVERGENT B3 ;  /* 0x0000000000037941 */ /* 0x000fea0003800200 */
.L_x_30:
[----:B------:R-:W-:-:S07]  /*28d0*/  VIADD R0, R38, 0x1 ;  /* 0x0000000126007836 */ /* 0x000fce0000000000 */
.L_x_29:
[----:B------:R-:W-:Y:S05]  /*28e0*/  BSYNC.RECONVERGENT B2 ;  /* 0x0000000000027941 */ /* 0x000fea0003800200 */
.L_x_28:
        /* <DEDUP_REMOVED lines=9> */
[----:B------:R-:W-:Y:S01]  /*2980*/  DMUL R56, R56, UR12 ;  /* 0x0000000c38387c28 */ /* 0x000fe20008000000 */
        /* <DEDUP_REMOVED lines=16> */
[----:B------:R-:W-:Y:S01]  /*2a90*/  DADD R50, R8, R8 ;  /* 0x0000000008327229 */ /* 0x000fe20000000008 */
[----:B------:R-:W-:-:S04]  /*2aa0*/  LOP3.LUT P0, RZ, R0, 0x2, RZ, 0xc0, !PT ;  /* 0x0000000200ff7812 */ /* 0x000fc8000780c0ff */
[----:B------:R-:W-:-:S10]  /*2ab0*/  DADD R24, RZ, -R26 ;  /* 0x00000000ff187229 */ /* 0x000fd4000000081a */
[----:B------:R-:W-:Y:S02]  /*2ac0*/  FSEL R24, R26, R24, !P0 ;  /* 0x000000181a187208 */ /* 0x000fe40004000000 */
[----:B------:R-:W-:Y:S01]  /*2ad0*/  FSEL R25, R27, R25, !P0 ;  /* 0x000000191b197208 */ /* 0x000fe20004000000 */
[----:B------:R-:W-:Y:S02]  /*2ae0*/  DMUL R26, R22, UR10 ;  /* 0x0000000a161a7c28 */ /* 0x000fe40008000000 */
[----:B------:R-:W-:-:S03]  /*2af0*/  DSETP.NEU.AND P0, PT, |R50|, +INF , PT ;  /* 0x7ff000003200742a */ /* 0x000fc60003f0d200 */
[----:B------:R-:W-:-:S08]  /*2b00*/  DMUL R24, R24, UR8 ;  /* 0x0000000818187c28 */ /* 0x000fd00008000000 */
[----:B------:R-:W-:-:S03]  /*2b10*/  DMUL R24, R20, R24 ;  /* 0x0000001814187228 */ /* 0x000fc60000000000 */
[----:B------:R-:W-:Y:S01]  /*2b20*/  @!P0 DMUL R58, RZ, R50 ;  /* 0x00000032ff3a8228 */ /* 0x000fe20000000000 */
[----:B------:R-:W-:-:S04]  /*2b30*/  @!P0 IMAD.MOV.U32 R0, RZ, RZ, 0x1 ;  /* 0x00000001ff008424 */ /* 0x000fc800078e00ff */
[----:B------:R-:W-:-:S08]  /*2b40*/  DMUL R24, R20, R24 ;  /* 0x0000001814187228 */ /* 0x000fd00000000000 */
[----:B------:R-:W-:-:S08]  /*2b50*/  DFMA R24, R22, R26, R24 ;  /* 0x0000001a1618722b */ /* 0x000fd00000000018 */
        /* <DEDUP_REMOVED lines=25> */
.L_x_35:
[----:B------:R-:W-:Y:S05]  /*2cf0*/  BSYNC.RECONVERGENT B3 ;  /* 0x0000000000037941 */ /* 0x000fea0003800200 */
.L_x_34:
[----:B------:R-:W-:-:S07]  /*2d00*/  VIADD R0, R38, 0x1 ;  /* 0x0000000126007836 */ /* 0x000fce0000000000 */
.L_x_33:
[----:B------:R-:W-:Y:S05]  /*2d10*/  BSYNC.RECONVERGENT B2 ;  /* 0x0000000000027941 */ /* 0x000fea0003800200 */
.L_x_32:
        /* <DEDUP_REMOVED lines=30> */
[----:B------:R-:W-:-:S06]  /*2f00*/  FSEL R7, R25, R7, !P0 ;  /* 0x0000000719077208 */ /* 0x000fcc0004000000 */
[----:B------:R-:W-:-:S08]  /*2f10*/  DFMA R6, -R6, UR12, R48 ;  /* 0x0000000c06067c2b */ /* 0x000fd00008000130 */
[----:B------:R-:W-:Y:S01]  /*2f20*/  DMUL R36, R6, UR14 ;  /* 0x0000000e06247c28 */ /* 0x000fe20008000000 */
[----:B------:R-:W-:-:S05]  /*2f30*/  IMAD.MOV.U32 R6, RZ, RZ, 0x1 ;  /* 0x00000001ff067424 */ /* 0x000fca00078e00ff */
        /* <DEDUP_REMOVED lines=19> */
.L_x_37:
[----:B------:R-:W-:Y:S05]  /*3070*/  BSYNC.RECONVERGENT B0 ;  /* 0x0000000000007941 */ /* 0x000fea0003800200 */
.L_x_36:
[----:B------:R-:W-:Y:S01]  /*3080*/  BSSY.RECONVERGENT B2, `(.L_x_38) ;  /* 0x000001b000027945 */ /* 0x000fe20003800200 */
[----:B------:R-:W-:Y:S01]  /*3090*/  @!P4 DMUL R56, RZ, R8 ;  /* 0x00000008ff38c228 */ /* 0x000fe20000000000 */
[----:B------:R-:W-:Y:S02]  /*30a0*/  @!P4 IMAD.MOV.U32 R0, RZ, RZ, RZ ;  /* 0x000000ffff00c224 */ /* 0x000fe400078e00ff */
[----:B------:R-:W-:Y:S08]  /*30b0*/  @!P4 BRA `(.L_x_39) ;  /* 0x00000000005cc947 */ /* 0x000ff00003800000 */
        /* <DEDUP_REMOVED lines=23> */
.L_x_39:
[----:B------:R-:W-:Y:S05]  /*3230*/  BSYNC.RECONVERGENT B2 ;  /* 0x0000000000027941 */ /* 0x000fea0003800200 */
.L_x_38:
        /* <DEDUP_REMOVED lines=23> */
[----:B------:R-:W-:Y:S02]  /*33b0*/  DFMA R24, R58, R24, 1 ;  /* 0x3ff000003a18742b */ /* 0x000fe40000000018 */
[----:B------:R-:W-:-:S08]  /*33c0*/  @!P1 DMUL R58, RZ, R46 ;  /* 0x0000002eff3a9228 */ /* 0x000fd00000000000 */
[----:B------:R-:W-:Y:S02]  /*33d0*/  FSEL R26, R24, R56, !P0 ;  /* 0x00000038181a7208 */ /* 0x000fe40004000000 */
[----:B------:R-:W-:Y:S02]  /*33e0*/  FSEL R27, R25, R57, !P0 ;  /* 0x00000039191b7208 */ /* 0x000fe40004000000 */
[----:B------:R-:W-:Y:S01]  /*33f0*/  LOP3.LUT P0, RZ, R0, 0x2, RZ, 0xc0, !PT ;  /* 0x0000000200ff7812 */ /* 0x000fe2000780c0ff */
[----:B------:R-:W-:-:S03]  /*3400*/  @!P1 IMAD.MOV.U32 R0, RZ, RZ, 0x1 ;  /* 0x00000001ff009424 */ /* 0x000fc600078e00ff */
[----:B------:R-:W-:-:S10]  /*3410*/  DADD R24, RZ, -R26 ;  /* 0x00000000ff187229 */ /* 0x000fd4000000081a */
[----:B------:R-:W-:Y:S02]  /*3420*/  FSEL R56, R26, R24, !P0 ;  /* 0x000000181a387208 */ /* 0x000fe40004000000 */
[----:B------:R-:W-:Y:S01]  /*3430*/  FSEL R57, R27, R25, !P0 ;  /* 0x000000191b397208 */ /* 0x000fe20004000000 */
[----:B------:R-:W-:Y:S06]  /*3440*/  @!P1 BRA `(.L_x_41) ;  /* 0x0000000000649947 */ /* 0x000fec0003800000 */
        /* <DEDUP_REMOVED lines=23> */
.L_x_43:
[----:B------:R-:W-:Y:S05]  /*35c0*/  BSYNC.RECONVERGENT B3 ;  /* 0x0000000000037941 */ /* 0x000fea0003800200 */
.L_x_42:
[----:B------:R-:W-:-:S07]  /*35d0*/  VIADD R0, R38, 0x1 ;  /* 0x0000000126007836 */ /* 0x000fce0000000000 */
.L_x_41:
[----:B------:R-:W-:Y:S05]  /*35e0*/  BSYNC.RECONVERGENT B2 ;  /* 0x0000000000027941 */ /* 0x000fea0003800200 */
.L_x_40:
        /* <DEDUP_REMOVED lines=32> */
[----:B------:R-:W-:-:S05]  /*37f0*/  DMUL R24, R44, R20 ;  /* 0x000000142c187228 */ /* 0x000fca0000000000 */
[----:B------:R-:W-:-:S08]  /*3800*/  DMUL R44, R16, R26 ;  /* 0x0000001a102c7228 */ /* 0x000fd00000000000 */
[----:B------:R-:W-:Y:S01]  /*3810*/  DFMA R44, R20, R24, R44 ;  /* 0x00000018142c722b */ /* 0x000fe2000000002c */
        /* <DEDUP_REMOVED lines=24> */
.L_x_47:
[----:B------:R-:W-:Y:S05]  /*39a0*/  BSYNC.RECONVERGENT B3 ;  /* 0x0000000000037941 */ /* 0x000fea0003800200 */
.L_x_46:
[----:B------:R-:W-:-:S07]  /*39b0*/  VIADD R0, R38, 0x1 ;  /* 0x0000000126007836 */ /* 0x000fce0000000000 */
.L_x_45:
[----:B------:R-:W-:Y:S05]  /*39c0*/  BSYNC.RECONVERGENT B2 ;  /* 0x0000000000027941 */ /* 0x000fea0003800200 */
.L_x_44:
        /* <DEDUP_REMOVED lines=30> */
[----:B------:R-:W-:-:S05]  /*3bb0*/  DSETP.NEU.AND P0, PT, |R50|, +INF , PT ;  /* 0x7ff000003200742a */ /* 0x000fca0003f0d200 */
[----:B------:R-:W-:-:S08]  /*3bc0*/  DMUL R8, R12, R8 ;  /* 0x000000080c087228 */ /* 0x000fd00000000000 */
[----:B------:R-:W-:Y:S01]  /*3bd0*/  DMUL R8, R22, R8 ;  /* 0x0000000816087228 */ /* 0x000fe20000000000 */
[----:B------:R-:W-:-:S07]  /*3be0*/  @!P0 IMAD.MOV.U32 R0, RZ, RZ, 0x1 ;  /* 0x00000001ff008424 */ /* 0x000fce00078e00ff */
[----:B------:R-:W-:Y:S02]  /*3bf0*/  DFMA R44, R22, R8, R44 ;  /* 0x00000008162c722b */ /* 0x000fe4000000002c */
[----:B------:R-:W-:-:S06]  /*3c00*/  @!P0 DMUL R8, RZ, R50 ;  /* 0x00000032ff088228 */ /* 0x000fcc0000000000 */
[----:B------:R-:W-:Y:S01]  /*3c10*/  DMUL R44, R44, R56 ;  /* 0x000000382c2c7228 */ /* 0x000fe20000000000 */
        /* <DEDUP_REMOVED lines=24> */
.L_x_51:
[----:B------:R-:W-:Y:S05]  /*3da0*/  BSYNC.RECONVERGENT B3 ;  /* 0x0000000000037941 */ /* 0x000fea0003800200 */
.L_x_50:
[----:B------:R-:W-:-:S07]  /*3db0*/  VIADD R0, R38, 0x1 ;  /* 0x0000000126007836 */ /* 0x000fce0000000000 */
.L_x_49:
[----:B------:R-:W-:Y:S05]  /*3dc0*/  BSYNC.RECONVERGENT B2 ;  /* 0x0000000000027941 */ /* 0x000fea0003800200 */
.L_x_48:
        /* <DEDUP_REMOVED lines=52> */
.L_x_53:
[----:B------:R-:W-:Y:S05]  /*4110*/  BSYNC.RECONVERGENT B0 ;  /* 0x0000000000007941 */ /* 0x000fea0003800200 */
.L_x_52:
[C---:B------:R-:W-:Y:S01]  /*4120*/  DMUL R58, R18.reuse, R20 ;  /* 0x00000014123a7228 */ /* 0x040fe20000000000 */
[----:B------:R-:W-:Y:S01]  /*4130*/  BSSY.RECONVERGENT B2, `(.L_x_54) ;  /* 0x0000024000027945 */ /* 0x000fe20003800200 */
[C---:B------:R-:W-:Y:S02]  /*4140*/  DMUL R50, R18.reuse, R22 ;  /* 0x0000001612327228 */ /* 0x040fe40000000000 */
[C---:B------:R-:W-:Y:S02]  /*4150*/  DMUL R24, R18.reuse, R6 ;  /* 0x0000000612187228 */ /* 0x040fe40000000000 */
[----:B------:R-:W-:Y:S02]  /*4160*/  DMUL R26, R18, R8 ;  /* 0x00000008121a7228 */ /* 0x000fe40000000000 */
[----:B------:R-:W-:Y:S02]  /*4170*/  DFMA R58, R58, 0.5, R32 ;  /* 0x3fe000003a3a782b */ /* 0x000fe40000000020 */
[----:B------:R-:W-:-:S02]  /*4180*/  DFMA R50, R50, 0.5, R34 ;  /* 0x3fe000003232782b */ /* 0x000fc40000000022 */
        /* <DEDUP_REMOVED lines=30> */
.L_x_55:
[----:B------:R-:W-:Y:S05]  /*4370*/  BSYNC.RECONVERGENT B2 ;  /* 0x0000000000027941 */ /* 0x000fea0003800200 */
.L_x_54:
        /* <DEDUP_REMOVED lines=15> */
[----:B------:R-:W-:Y:S01]  /*4470*/  FSEL R67, -R67, 0.11223486810922622681, !P0 ;  /* 0x3de5db6543437808 */ /* 0x000fe20004000100 */
[----:B------:R-:W-:-:S08]  /*4480*/  DADD R70, R58, -R50 ;  /* 0x000000003a467229 */ /* 0x000fd00000000832 */
[----:B------:R-:W-:Y:S02]  /*4490*/  DSETP.NEU.AND P1, PT, |R70|, +INF , PT ;  /* 0x7ff000004600742a */ /* 0x000fe40003f2d200 */
        /* <DEDUP_REMOVED lines=39> */
.L_x_57:
[----:B------:R-:W-:Y:S05]  /*4710*/  BSYNC.RECONVERGENT B2 ;  /* 0x0000000000027941 */ /* 0x000fea0003800200 */
.L_x_56:
        /* <DEDUP_REMOVED lines=58> */
.L_x_59:
[----:B------:R-:W-:Y:S05]  /*4ac0*/  BSYNC.RECONVERGENT B2 ;  /* 0x0000000000027941 */ /* 0x000fea0003800200 */
.L_x_58:
        /* <DEDUP_REMOVED lines=58> */
.L_x_63:
[----:B------:R-:W-:Y:S05]  /*4e70*/  BSYNC.RECONVERGENT B3 ;  /* 0x0000000000037941 */ /* 0x000fea0003800200 */
.L_x_62:
[----:B------:R-:W-:-:S07]  /*4e80*/  VIADD R0, R0, 0x1 ;  /* 0x0000000100007836 */ /* 0x000fce0000000000 */
.L_x_61:
[----:B------:R-:W-:Y:S05]  /*4e90*/  BSYNC.RECONVERGENT B2 ;  /* 0x0000000000027941 */ /* 0x000fea0003800200 */
.L_x_60:
        /* <DEDUP_REMOVED lines=65> */
.L_x_67:
[----:B------:R-:W-:Y:S05]  /*52b0*/  BSYNC.RECONVERGENT B3 ;  /* 0x0000000000037941 */ /* 0x000fea0003800200 */
.L_x_66:
[----:B------:R-:W-:-:S07]  /*52c0*/  VIADD R0, R0, 0x1 ;  /* 0x0000000100007836 */ /* 0x000fce0000000000 */
.L_x_65:
[----:B------:R-:W-:Y:S05]  /*52d0*/  BSYNC.RECONVERGENT B2 ;  /* 0x0000000000027941 */ /* 0x000fea0003800200 */
.L_x_64:
        /* <DEDUP_REMOVED lines=48> */
[----:B------:R-:W-:Y:S02]  /*55e0*/  IMAD.MOV.U32 R38, RZ, RZ, R40 ;  /* 0x000000ffff267224 */ /* 0x000fe400078e0028 */
[----:B------:R-:W-:-:S07]  /*55f0*/  IMAD.MOV.U32 R37, RZ, RZ, R41 ;  /* 0x000000ffff257224 */ /* 0x000fce00078e0029 */
[----:B------:R-:W-:Y:S05]  /*5600*/  CALL.REL.NOINC `($__internal_0_$__cuda_sm20_div_rn_f64_full) ;  /* 0x0000003c00947944 */ /* 0x000fea0003c00000 */
[----:B------:R-:W-:Y:S02]  /*5610*/  IMAD.MOV.U32 R50, RZ, RZ, R37 ;  /* 0x000000ffff327224 */ /* 0x000fe400078e0025 */
[----:B------:R-:W-:-:S07]  /*5620*/  IMAD.MOV.U32 R51, RZ, RZ, R0 ;  /* 0x000000ffff337224 */ /* 0x000fce00078e0000 */
.L_x_69:
[----:B------:R-:W-:Y:S05]  /*5630*/  BSYNC.RECONVERGENT B0 ;  /* 0x0000000000007941 */ /* 0x000fea0003800200 */
.L_x_68:
        /* <DEDUP_REMOVED lines=27> */
.L_x_71:
[----:B------:R-:W-:Y:S05]  /*57f0*/  BSYNC.RECONVERGENT B2 ;  /* 0x0000000000027941 */ /* 0x000fea0003800200 */
.L_x_70:
        /* <DEDUP_REMOVED lines=57> */
.L_x_75:
[----:B------:R-:W-:Y:S05]  /*5b90*/  BSYNC.RECONVERGENT B3 ;  /* 0x0000000000037941 */ /* 0x000fea0003800200 */
.L_x_74:
[----:B------:R-:W-:-:S07]  /*5ba0*/  VIADD R0, R0, 0x1 ;  /* 0x0000000100007836 */ /* 0x000fce0000000000 */
.L_x_73:
[----:B------:R-:W-:Y:S05]  /*5bb0*/  BSYNC.RECONVERGENT B2 ;  /* 0x0000000000027941 */ /* 0x000fea0003800200 */
.L_x_72:
        /* <DEDUP_REMOVED lines=17> */
[----:B---3--:R-:W-:Y:S02]  /*5cd0*/  DFMA R36, R58, R36, R40 ;  /* 0x000000243a24722b */ /* 0x008fe40000000028 */
[----:B------:R-:W-:-:S06]  /*5ce0*/  DMUL R40, R10, UR14 ;  /* 0x0000000e0a287c28 */ /* 0x000fcc0008000000 */
        /* <DEDUP_REMOVED lines=41> */
.L_x_79:
[----:B------:R-:W-:Y:S05]  /*5f80*/  BSYNC.RECONVERGENT B3 ;  /* 0x0000000000037941 */ /* 0x000fea0003800200 */
.L_x_78:
[----:B------:R-:W-:-:S07]  /*5f90*/  VIADD R0, R0, 0x1 ;  /* 0x0000000100007836 */ /* 0x000fce0000000000 */
.L_x_77:
[----:B------:R-:W-:Y:S05]  /*5fa0*/  BSYNC.RECONVERGENT B2 ;  /* 0x0000000000027941 */ /* 0x000fea0003800200 */
.L_x_76:
        /* <DEDUP_REMOVED lines=23> */
[----:B------:R-:W-:-:S08]  /*6120*/  DADD R56, R62, R62 ;  /* 0x000000003e387229 */ /* 0x000fd0000000003e */
        /* <DEDUP_REMOVED lines=38> */
.L_x_83:
[----:B------:R-:W-:Y:S05]  /*6390*/  BSYNC.RECONVERGENT B3 ;  /* 0x0000000000037941 */ /* 0x000fea0003800200 */
.L_x_82:
[----:B------:R-:W-:-:S07]  /*63a0*/  VIADD R0, R0, 0x1 ;  /* 0x0000000100007836 */ /* 0x000fce0000000000 */
.L_x_81:
[----:B------:R-:W-:Y:S05]  /*63b0*/  BSYNC.RECONVERGENT B2 ;  /* 0x0000000000027941 */ /* 0x000fea0003800200 */
.L_x_80:
        /* <DEDUP_REMOVED lines=53> */
.L_x_85:
[----:B------:R-:W-:Y:S05]  /*6710*/  BSYNC.RECONVERGENT B0 ;  /* 0x0000000000007941 */ /* 0x000fea0003800200 */
.L_x_84:
[C---:B------:R-:W-:Y:S01]  /*6720*/  DFMA R64, R18.reuse, R24, R32 ;  /* 0x000000181240722b */ /* 0x040fe20000000020 */
[----:B------:R-:W-:Y:S01]  /*6730*/  BSSY.RECONVERGENT B2, `(.L_x_86) ;  /* 0x0000020000027945 */ /* 0x000fe20003800200 */
[C---:B------:R-:W-:Y:S02]  /*6740*/  DFMA R72, R18.reuse, R26, R34 ;  /* 0x0000001a1248722b */ /* 0x040fe40000000022 */
[C---:B------:R-:W-:Y:S02]  /*6750*/  DFMA R58, R18.reuse, R50, R28 ;  /* 0x00000032123a722b */ /* 0x040fe4000000001c */
[----:B------:R-:W-:Y:S02]  /*6760*/  DFMA R56, R18, R60, R30 ;  /* 0x0000003c1238722b */ /* 0x000fe4000000001e */
        /* <DEDUP_REMOVED lines=28> */
.L_x_87:
[----:B------:R-:W-:Y:S05]  /*6930*/  BSYNC.RECONVERGENT B2 ;  /* 0x0000000000027941 */ /* 0x000fea0003800200 */
.L_x_86:
        /* <DEDUP_REMOVED lines=9> */
[----:B------:R-:W-:Y:S02]  /*69d0*/  BSSY.RECONVERGENT B2, `(.L_x_88) ;  /* 0x0000031000027945 */ /* 0x000fe40003800200 */
[----:B------:R-:W-:Y:S01]  /*69e0*/  ISETP.NE.U32.AND P0, PT, R68, 0x1, PT ;  /* 0x000000014400780c */ /* 0x000fe20003f05070 */
[----:B------:R-:W-:-:S03]  /*69f0*/  IMAD.MOV.U32 R68, RZ, RZ, 0x3da8ff83 ;  /* 0x3da8ff83ff447424 */ /* 0x000fc600078e00ff */
[----:B------:R-:W-:Y:S02]  /*6a00*/  FSEL R74, R74, -8.06006814911005101289e+34, !P0 ;  /* 0xf9785eba4a4a7808 */ /* 0x000fe40004000000 */
[----:B------:R-:W-:Y:S01]  /*6a10*/  FSEL R75, -R68, 0.11223486810922622681, !P0 ;  /* 0x3de5db65444b7808 */ /* 0x000fe20004000100 */
[----:B------:R-:W-:-:S08]  /*6a20*/  DMUL R68, R66, R66 ;  /* 0x0000004242447228 */ /* 0x000fd00000000000 */
        /* <DEDUP_REMOVED lines=9> */
[----:B------:R-:W-:Y:S01]  /*6ac0*/  DADD R36, R64, -R36 ;  /* 0x0000000040247229 */ /* 0x000fe20000000824 */
[----:B------:R-:W-:Y:S02]  /*6ad0*/  FSEL R40, R68, R66, !P0 ;  /* 0x0000004244287208 */ /* 0x000fe40004000000 */
[----:B------:R-:W-:Y:S02]  /*6ae0*/  FSEL R41, R69, R67, !P0 ;  /* 0x0000004345297208 */ /* 0x000fe40004000000 */
[----:B------:R-:W-:-:S03]  /*6af0*/  LOP3.LUT P0, RZ, R0, 0x2, RZ, 0xc0, !PT ;  /* 0x0000000200ff7812 */ /* 0x000fc6000780c0ff */
[----:B------:R-:W-:Y:S02]  /*6b00*/  DSETP.NEU.AND P1, PT, |R36|, +INF , PT ;  /* 0x7ff000002400742a */ /* 0x000fe40003f2d200 */
[----:B------:R-:W-:-:S10]  /*6b10*/  DADD R38, RZ, -R40 ;  /* 0x00000000ff267229 */ /* 0x000fd40000000828 */
[----:B------:R-:W-:Y:S02]  /*6b20*/  FSEL R38, R40, R38, !P0 ;  /* 0x0000002628267208 */ /* 0x000fe40004000000 */
[----:B------:R-:W-:Y:S01]  /*6b30*/  FSEL R39, R41, R39, !P0 ;  /* 0x0000002729277208 */ /* 0x000fe20004000000 */
[----:B------:R-:W-:Y:S01]  /*6b40*/  @!P1 DMUL R66, RZ, R36 ;  /* 0x00000024ff429228 */ /* 0x000fe20000000000 */
[----:B------:R-:W-:-:S04]  /*6b50*/  @!P1 IMAD.MOV.U32 R0, RZ, RZ, RZ ;  /* 0x000000ffff009224 */ /* 0x000fc800078e00ff */
[----:B------:R-:W-:Y:S01]  /*6b60*/  DMUL R54, R54, R38 ;  /* 0x0000002636367228 */ /* 0x000fe20000000000 */
        /* <DEDUP_REMOVED lines=23> */
.L_x_89:
[----:B------:R-:W-:Y:S05]  /*6ce0*/  BSYNC.RECONVERGENT B2 ;  /* 0x0000000000027941 */ /* 0x000fea0003800200 */
.L_x_88:
        /* <DEDUP_REMOVED lines=10> */
[----:B------:R-:W-:Y:S01]  /*6d90*/  BSSY.RECONVERGENT B2, `(.L_x_90) ;  /* 0x000002f000027945 */ /* 0x000fe20003800200 */
        /* <DEDUP_REMOVED lines=21> */
[----:B------:R-:W-:Y:S01]  /*6ef0*/  DFMA R54, -R52, R36, R54 ;  /* 0x000000243436722b */ /* 0x000fe20000000136 */
        /* <DEDUP_REMOVED lines=24> */
.L_x_91:
[----:B------:R-:W-:Y:S05]  /*7080*/  BSYNC.RECONVERGENT B2 ;  /* 0x0000000000027941 */ /* 0x000fea0003800200 */
.L_x_90:
        /* <DEDUP_REMOVED lines=57> */
.L_x_95:
[----:B------:R-:W-:Y:S05]  /*7420*/  BSYNC.RECONVERGENT B3 ;  /* 0x0000000000037941 */ /* 0x000fea0003800200 */
.L_x_94:
[----:B------:R-:W-:-:S07]  /*7430*/  VIADD R0, R0, 0x1 ;  /* 0x0000000100007836 */ /* 0x000fce0000000000 */
.L_x_93:
[----:B------:R-:W-:Y:S05]  /*7440*/  BSYNC.RECONVERGENT B2 ;  /* 0x0000000000027941 */ /* 0x000fea0003800200 */
.L_x_92:
        /* <DEDUP_REMOVED lines=28> */
[----:B------:R-:W-:-:S03]  /*7610*/  DADD R36, RZ, -R38 ;  /* 0x00000000ff247229 */ /* 0x000fc60000000826 */
[----:B------:R-:W-:-:S07]  /*7620*/  DSETP.NEU.AND P6, PT, |R52|, +INF , PT ;  /* 0x7ff000003400742a */ /* 0x000fce0003fcd200 */
[----:B------:R-:W-:Y:S02]  /*7630*/  FSEL R36, R38, R36, !P0 ;  /* 0x0000002426247208 */ /* 0x000fe40004000000 */
[----:B------:R-:W-:Y:S01]  /*7640*/  FSEL R37, R39, R37, !P0 ;  /* 0x0000002527257208 */ /* 0x000fe20004000000 */
[----:B------:R-:W-:-:S04]  /*7650*/  DMUL R38, R56, UR10 ;  /* 0x0000000a38267c28 */ /* 0x000fc80008000000 */
[----:B------:R-:W-:Y:S01]  /*7660*/  @!P6 DMUL R66, RZ, R52 ;  /* 0x00000034ff42e228 */ /* 0x000fe20000000000 */
[----:B------:R-:W-:Y:S01]  /*7670*/  @!P6 IMAD.MOV.U32 R0, RZ, RZ, 0x1 ;  /* 0x00000001ff00e424 */ /* 0x000fe200078e00ff */
[----:B------:R-:W-:-:S08]  /*7680*/  DMUL R36, R36, UR8 ;  /* 0x0000000824247c28 */ /* 0x000fd00008000000 */
[----:B------:R-:W-:-:S08]  /*7690*/  DMUL R36, R58, R36 ;  /* 0x000000243a247228 */ /* 0x000fd00000000000 */
        /* <DEDUP_REMOVED lines=28> */
.L_x_99:
[----:B------:R-:W-:Y:S05]  /*7860*/  BSYNC.RECONVERGENT B3 ;  /* 0x0000000000037941 */ /* 0x000fea0003800200 */
.L_x_98:
[----:B------:R-:W-:-:S07]  /*7870*/  VIADD R0, R0, 0x1 ;  /* 0x0000000100007836 */ /* 0x000fce0000000000 */
.L_x_97:
[----:B------:R-:W-:Y:S05]  /*7880*/  BSYNC.RECONVERGENT B2 ;  /* 0x0000000000027941 */ /* 0x000fea0003800200 */
.L_x_96:
        /* <DEDUP_REMOVED lines=51> */
.L_x_101:
[----:B------:R-:W-:Y:S05]  /*7bc0*/  BSYNC.RECONVERGENT B0 ;  /* 0x0000000000007941 */ /* 0x000fea0003800200 */
.L_x_100:
        /* <DEDUP_REMOVED lines=27> */
.L_x_103:
[----:B------:R-:W-:Y:S05]  /*7d80*/  BSYNC.RECONVERGENT B2 ;  /* 0x0000000000027941 */ /* 0x000fea0003800200 */
.L_x_102:
        /* <DEDUP_REMOVED lines=56> */
.L_x_107:
[----:B------:R-:W-:Y:S05]  /*8110*/  BSYNC.RECONVERGENT B3 ;  /* 0x0000000000037941 */ /* 0x000fea0003800200 */
.L_x_106:
[----:B------:R-:W-:-:S07]  /*8120*/  VIADD R0, R0, 0x1 ;  /* 0x0000000100007836 */ /* 0x000fce0000000000 */
.L_x_105:
[----:B------:R-:W-:Y:S05]  /*8130*/  BSYNC.RECONVERGENT B2 ;  /* 0x0000000000027941 */ /* 0x000fea0003800200 */
.L_x_104:
        /* <DEDUP_REMOVED lines=60> */
.L_x_111:
[----:B------:R-:W-:Y:S05]  /*8500*/  BSYNC.RECONVERGENT B3 ;  /* 0x0000000000037941 */ /* 0x000fea0003800200 */
.L_x_110:
[----:B------:R-:W-:-:S07]  /*8510*/  VIADD R0, R0, 0x1 ;  /* 0x0000000100007836 */ /* 0x000fce0000000000 */
.L_x_109:
[----:B------:R-:W-:Y:S05]  /*8520*/  BSYNC.RECONVERGENT B2 ;  /* 0x0000000000027941 */ /* 0x000fea0003800200 */
.L_x_108:
        /* <DEDUP_REMOVED lines=32> */
[----:B------:R-:W-:-:S08]  /*8730*/  DMUL R36, R12, R36 ;  /* 0x000000240c247228 */ /* 0x000fd00000000000 */
[----:B------:R-:W-:-:S08]  /*8740*/  DMUL R36, R56, R36 ;  /* 0x0000002438247228 */ /* 0x000fd00000000000 */
[----:B------:R-:W-:-:S08]  /*8750*/  DFMA R16, R56, R36, R16 ;  /* 0x000000243810722b */ /* 0x000fd00000000010 */
        /* <DEDUP_REMOVED lines=26> */
.L_x_115:
[----:B------:R-:W-:Y:S05]  /*8900*/  BSYNC.RECONVERGENT B3 ;  /* 0x0000000000037941 */ /* 0x000fea0003800200 */
.L_x_114:
[----:B------:R-:W-:-:S07]  /*8910*/  VIADD R0, R0, 0x1 ;  /* 0x0000000100007836 */ /* 0x000fce0000000000 */
.L_x_113:
[----:B------:R-:W-:Y:S05]  /*8920*/  BSYNC.RECONVERGENT B2 ;  /* 0x0000000000027941 */ /* 0x000fea0003800200 */
.L_x_112:
        /* <DEDUP_REMOVED lines=53> */
.L_x_117:
[----:B------:R-:W-:Y:S05]  /*8c80*/  BSYNC.RECONVERGENT B0 ;  /* 0x0000000000007941 */ /* 0x000fea0003800200 */
.L_x_116:
[----:B------:R-:W0:Y:S01]  /*8c90*/  MUFU.RCP64H R17, 6 ;  /* 0x4018000000117908 */ /* 0x000e220000001800 */
[----:B------:R-:W-:Y:S01]  /*8ca0*/  IMAD.MOV.U32 R38, RZ, RZ, 0x0 ;  /* 0x00000000ff267424 */ /* 0x000fe200078e00ff */
[----:B------:R-:W-:Y:S01]  /*8cb0*/  FSETP.GEU.AND P1, PT, |R19|, 6.5827683646048100446e-37, PT ;  /* 0x036000001300780b */ /* 0x000fe20003f2e200 */
[----:B------:R-:W-:Y:S02]  /*8cc0*/  IMAD.MOV.U32 R39, RZ, RZ, 0x40180000 ;  /* 0x40180000ff277424 */ /* 0x000fe400078e00ff */
[----:B------:R-:W-:-:S06]  /*8cd0*/  IMAD.MOV.U32 R16, RZ, RZ, 0x1 ;  /* 0x00000001ff107424 */ /* 0x000fcc00078e00ff */
[----:B0-----:R-:W-:-:S08]  /*8ce0*/  DFMA R36, R16, -R38, 1 ;  /* 0x3ff000001024742b */ /* 0x001fd00000000826 */
[----:B------:R-:W-:-:S08]  /*8cf0*/  DFMA R36, R36, R36, R36 ;  /* 0x000000242424722b */ /* 0x000fd00000000024 */
[----:B------:R-:W-:-:S08]  /*8d00*/  DFMA R36, R16, R36, R16 ;  /* 0x000000241024722b */ /* 0x000fd00000000010 */
[----:B------:R-:W-:-:S08]  /*8d10*/  DFMA R16, R36, -R38, 1 ;  /* 0x3ff000002410742b */ /* 0x000fd00000000826 */
[----:B------:R-:W-:-:S08]  /*8d20*/  DFMA R16, R36, R16, R36 ;  /* 0x000000102410722b */ /* 0x000fd00000000024 */
[----:B------:R-:W-:-:S08]  /*8d30*/  DMUL R36, R18, R16 ;  /* 0x0000001012247228 */ /* 0x000fd00000000000 */
[----:B------:R-:W-:-:S08]  /*8d40*/  DFMA R38, R36, -6, R18 ;  /* 0xc01800002426782b */ /* 0x000fd00000000012 */
[----:B------:R-:W-:-:S10]  /*8d50*/  DFMA R16, R16, R38, R36 ;  /* 0x000000261010722b */ /* 0x000fd40000000024 */
[----:B------:R-:W-:-:S05]  /*8d60*/  FFMA R0, RZ, 2.375, R17 ;  /* 0x40180000ff007823 */ /* 0x000fca0000000011 */
[----:B------:R-:W-:-:S13]  /*8d70*/  FSETP.GT.AND P0, PT, |R0|, 1.469367938527859385e-39, PT ;  /* 0x001000000000780b */ /* 0x000fda0003f04200 */
[----:B------:R-:W-:Y:S05]  /*8d80*/  @P0 BRA P1, `(.L_x_118) ;  /* 0x0000000000200947 */ /* 0x000fea0000800000 */
[----:B------:R-:W-:Y:S01]  /*8d90*/  IMAD.MOV.U32 R0, RZ, RZ, R18 ;  /* 0x000000ffff007224 */ /* 0x000fe200078e0012 */
[----:B------:R-:W-:Y:S01]  /*8da0*/  MOV R36, 0x8df0 ;  /* 0x00008df000247802 */ /* 0x000fe20000000f00 */
[----:B------:R-:W-:Y:S02]  /*8db0*/  IMAD.MOV.U32 R73, RZ, RZ, R19 ;  /* 0x000000ffff497224 */ /* 0x000fe400078e0013 */
[----:B------:R-:W-:Y:S02]  /*8dc0*/  IMAD.MOV.U32 R38, RZ, RZ, RZ ;  /* 0x000000ffff267224 */ /* 0x000fe400078e00ff */
[----:B------:R-:W-:-:S07]  /*8dd0*/  IMAD.MOV.U32 R37, RZ, RZ, 0x40180000 ;  /* 0x40180000ff257424 */ /* 0x000fce00078e00ff */
[----:B------:R-:W-:Y:S05]  /*8de0*/  CALL.REL.NOINC `($__internal_0_$__cuda_sm20_div_rn_f64_full) ;  /* 0x00000004009c7944 */ /* 0x000fea0003c00000 */
[----:B------:R-:W-:Y:S02]  /*8df0*/  IMAD.MOV.U32 R16, RZ, RZ, R37 ;  /* 0x000000ffff107224 */ /* 0x000fe400078e0025 */
[----:B------:R-:W-:-:S07]  /*8e00*/  IMAD.MOV.U32 R17, RZ, RZ, R0 ;  /* 0x000000ffff117224 */ /* 0x000fce00078e0000 */
.L_x_118:
[----:B------:R-:W-:Y:S01]  /*8e10*/  DFMA R20, R20, 2, R28 ;  /* 0x400000001414782b */ /* 0x000fe2000000001c */
[----:B------:R-:W0:Y:S07]  /*8e20*/  LDC.64 R72, c[0x4][RZ] ;  /* 0x01000000ff487b82 */ /* 0x000e2e0000000a00 */
[----:B------:R-:W-:-:S08]  /*8e30*/  DFMA R20, R24, 2, R20 ;  /* 0x400000001814782b */ /* 0x000fd00000000014 */
[----:B------:R-:W-:-:S08]  /*8e40*/  DADD R20, R58, R20 ;  /* 0x000000003a147229 */ /* 0x000fd00000000014 */
[----:B------:R-:W-:-:S07]  /*8e50*/  DFMA R32, R20, R16, R32 ;  /* 0x000000101420722b */ /* 0x000fce0000000020 */
[----:B------:R1:W-:Y:S04]  /*8e60*/  STG.E.64 desc[UR6][R14.64+-0x18], R32 ;  /* 0xffffe8200e007986 */ /* 0x0003e8000c101b06 */
[----:B0-----:R-:W2:Y:S01]  /*8e70*/  LDG.E.64 R72, desc[UR6][R72.64] ;  /* 0x0000000648487981 */ /* 0x001ea2000c1e1b00 */
[----:B------:R-:W0:Y:S01]  /*8e80*/  MUFU.RCP64H R17, 6 ;  /* 0x4018000000117908 */ /* 0x000e220000001800 */
[----:B------:R-:W-:Y:S01]  /*8e90*/  IMAD.MOV.U32 R18, RZ, RZ, 0x0 ;  /* 0x00000000ff127424 */ /* 0x000fe200078e00ff */
[----:B------:R-:W-:Y:S01]  /*8ea0*/  UIADD3 UR4, UPT, UPT, UR4, 0x1, URZ ;  /* 0x0000000104047890 */ /* 0x000fe2000fffe0ff */
[----:B------:R-:W-:Y:S02]  /*8eb0*/  IMAD.MOV.U32 R19, RZ, RZ, 0x40180000 ;  /* 0x40180000ff137424 */ /* 0x000fe400078e00ff */
[----:B------:R-:W-:-:S06]  /*8ec0*/  IMAD.MOV.U32 R16, RZ, RZ, 0x1 ;  /* 0x00000001ff107424 */ /* 0x000fcc00078e00ff */
[----:B0-----:R-:W-:-:S08]  /*8ed0*/  DFMA R20, R16, -R18, 1 ;  /* 0x3ff000001014742b */ /* 0x001fd00000000812 */
[----:B------:R-:W-:-:S08]  /*8ee0*/  DFMA R20, R20, R20, R20 ;  /* 0x000000141414722b */ /* 0x000fd00000000014 */
[----:B------:R-:W-:-:S08]  /*8ef0*/  DFMA R20, R16, R20, R16 ;  /* 0x000000141014722b */ /* 0x000fd00000000010 */
[----:B------:R-:W-:-:S08]  /*8f00*/  DFMA R18, R20, -R18, 1 ;  /* 0x3ff000001412742b */ /* 0x000fd00000000812 */
[----:B------:R-:W-:-:S08]  /*8f10*/  DFMA R20, R20, R18, R20 ;  /* 0x000000121414722b */ /* 0x000fd00000000014 */
[----:B--2---:R-:W-:Y:S01]  /*8f20*/  DMUL R16, R20, R72 ;  /* 0x0000004814107228 */ /* 0x004fe20000000000 */
[----:B------:R-:W-:-:S07]  /*8f30*/  FSETP.GEU.AND P1, PT, |R73|, 6.5827683646048100446e-37, PT ;  /* 0x036000004900780b */ /* 0x000fce0003f2e200 */
[----:B------:R-:W-:-:S08]  /*8f40*/  DFMA R18, R16, -6, R72 ;  /* 0xc01800001012782b */ /* 0x000fd00000000048 */
[----:B------:R-:W-:-:S10]  /*8f50*/  DFMA R16, R20, R18, R16 ;  /* 0x000000121410722b */ /* 0x000fd40000000010 */
[----:B------:R-:W-:-:S05]  /*8f60*/  FFMA R0, RZ, 2.375, R17 ;  /* 0x40180000ff007823 */ /* 0x000fca0000000011 */
[----:B------:R-:W-:-:S13]  /*8f70*/  FSETP.GT.AND P0, PT, |R0|, 1.469367938527859385e-39, PT ;  /* 0x001000000000780b */ /* 0x000fda0003f04200 */
[----:B-1----:R-:W-:Y:S05]  /*8f80*/  @P0 BRA P1, `(.L_x_119) ;  /* 0x00000000001c0947 */ /* 0x002fea0000800000 */
[----:B------:R-:W-:Y:S01]  /*8f90*/  IMAD.MOV.U32 R0, RZ, RZ, R72 ;  /* 0x000000ffff007224 */ /* 0x000fe200078e0048 */
[----:B------:R-:W-:Y:S01]  /*8fa0*/  MOV R36, 0x8fe0 ;  /* 0x00008fe000247802 */ /* 0x000fe20000000f00 */
[----:B------:R-:W-:Y:S02]  /*8fb0*/  IMAD.MOV.U32 R38, RZ, RZ, RZ ;  /* 0x000000ffff267224 */ /* 0x000fe400078e00ff */
[----:B------:R-:W-:-:S07]  /*8fc0*/  IMAD.MOV.U32 R37, RZ, RZ, 0x40180000 ;  /* 0x40180000ff257424 */ /* 0x000fce00078e00ff */
[----:B------:R-:W-:Y:S05]  /*8fd0*/  CALL.REL.NOINC `($__internal_0_$__cuda_sm20_div_rn_f64_full) ;  /* 0x0000000400207944 */ /* 0x000fea0003c00000 */
[----:B------:R-:W-:Y:S02]  /*8fe0*/  IMAD.MOV.U32 R16, RZ, RZ, R37 ;  /* 0x000000ffff107224 */ /* 0x000fe400078e0025 */
[----:B------:R-:W-:-:S07]  /*8ff0*/  IMAD.MOV.U32 R17, RZ, RZ, R0 ;  /* 0x000000ffff117224 */ /* 0x000fce00078e0000 */
.L_x_119:
        /* <DEDUP_REMOVED lines=8> */
[----:B------:R-:W-:Y:S02]  /*9080*/  IMAD.MOV.U32 R18, RZ, RZ, 0x0 ;  /* 0x00000000ff127424 */ /* 0x000fe400078e00ff */
        /* <DEDUP_REMOVED lines=21> */
.L_x_120:
        /* <DEDUP_REMOVED lines=30> */
.L_x_121:
[----:B------:R-:W-:Y:S01]  /*93c0*/  DFMA R4, R8, 2, R4 ;  /* 0x400000000804782b */ /* 0x000fe20000000004 */
[----:B------:R-:W-:Y:S01]  /*93d0*/  UISETP.NE.AND UP0, UPT, UR4, 0x186a0, UPT ;  /* 0x000186a00400788c */ /* 0x000fe2000bf05270 */
[----:B------:R-:W-:-:S06]  /*93e0*/  IADD3 R0, P0, PT, R14, 0x20, RZ ;  /* 0x000000200e007810 */ /* 0x000fcc0007f1e0ff */
[----:B------:R-:W-:-:S08]  /*93f0*/  DFMA R4, R60, 2, R4 ;  /* 0x400000003c04782b */ /* 0x000fd00000000004 */
[----:B------:R-:W-:-:S08]  /*9400*/  DADD R4, R4, R44 ;  /* 0x0000000004047229 */ /* 0x000fd0000000002c */
[----:B------:R-:W-:Y:S01]  /*9410*/  DFMA R30, R4, R2, R30 ;  /* 0x00000002041e722b */ /* 0x000fe2000000001e */
[----:B------:R-:W-:-:S06]  /*9420*/  IMAD.X R5, RZ, RZ, R15, P0 ;  /* 0x000000ffff057224 */ /* 0x000fcc00000e060f */
[----:B------:R0:W-:Y:S01]  /*9430*/  STG.E.64 desc[UR6][R14.64], R30 ;  /* 0x0000001e0e007986 */ /* 0x0001e2000c101b06 */
[----:B------:R-:W-:Y:S05]  /*9440*/  BRA.U UP0, `(.L_x_122) ;  /* 0xffffff6d004c7547 */ /* 0x000fea000b83ffff */
[----:B------:R-:W-:Y:S05]  /*9450*/  EXIT ;  /* 0x000000000000794d */ /* 0x000fea0003800000 */
        .weak           $__internal_0_$__cuda_sm20_div_rn_f64_full
        .type           $__internal_0_$__cuda_sm20_div_rn_f64_full,@function
        .size           $__internal_0_$__cuda_sm20_div_rn_f64_full,($_Z3RK4P7double4d$__internal_trig_reduction_slowpathd - $__internal_0_$__cuda_sm20_div_rn_f64_full)
$__internal_0_$__cuda_sm20_div_rn_f64_full:
[C---:B------:R-:W-:Y:S01]  /*9460*/  FSETP.GEU.AND P0, PT, |R37|.reuse, 1.469367938527859385e-39, PT ;  /* 0x001000002500780b */ /* 0x040fe20003f0e200 */
[--C-:B------:R-:W-:Y:S01]  /*9470*/  IMAD.MOV.U32 R42, RZ, RZ, R38.reuse ;  /* 0x000000ffff2a7224 */ /* 0x100fe200078e0026 */
[C---:B------:R-:W-:Y:S01]  /*9480*/  LOP3.LUT R39, R37.reuse, 0x800fffff, RZ, 0xc0, !PT ;  /* 0x800fffff25277812 */ /* 0x040fe200078ec0ff */
[----:B------:R-:W-:Y:S01]  /*9490*/  IMAD.MOV.U32 R43, RZ, RZ, R37 ;  /* 0x000000ffff2b7224 */ /* 0x000fe200078e0025 */
[----:B------:R-:W-:Y:S01]  /*94a0*/  LOP3.LUT R40, R37, 0x7ff00000, RZ, 0xc0, !PT ;  /* 0x7ff0000025287812 */ /* 0x000fe200078ec0ff */
[----:B------:R-:W-:Y:S01]  /*94b0*/  IMAD.MOV.U32 R66, RZ, RZ, R38 ;  /* 0x000000ffff427224 */ /* 0x000fe200078e0026 */
[----:B------:R-:W-:Y:S01]  /*94c0*/  LOP3.LUT R67, R39, 0x3ff00000, RZ, 0xfc, !PT ;  /* 0x3ff0000027437812 */ /* 0x000fe200078efcff */
[----:B------:R-:W-:Y:S01]  /*94d0*/  IMAD.MOV.U32 R69, RZ, RZ, R73 ;  /* 0x000000ffff457224 */ /* 0x000fe200078e0049 */
[----:B------:R-:W-:Y:S01]  /*94e0*/  BSSY.RECONVERGENT B1, `(.L_x_123) ;  /* 0x0000058000017945 */ /* 0x000fe20003800200 */
[----:B------:R-:W-:Y:S02]  /*94f0*/  IMAD.MOV.U32 R74, RZ, RZ, 0x1 ;  /* 0x00000001ff4a7424 */ /* 0x000fe400078e00ff */
[----:B------:R-:W-:Y:S01]  /*9500*/  IMAD.MOV.U32 R68, RZ, RZ, R0 ;  /* 0x000000ffff447224 */ /* 0x000fe200078e0000 */
[C---:B------:R-:W-:Y:S01]  /*9510*/  FSETP.GEU.AND P1, PT, |R69|.reuse, 1.469367938527859385e-39, PT ;  /* 0x001000004500780b */ /* 0x040fe20003f2e200 */
[----:B------:R-:W-:Y:S01]  /*9520*/  @!P0 DMUL R66, R42, 8.98846567431157953865e+307 ;  /* 0x7fe000002a428828 */ /* 0x000fe20000000000 */
[----:B------:R-:W-:Y:S01]  /*9530*/  LOP3.LUT R0, R69, 0x7ff00000, RZ, 0xc0, !PT ;  /* 0x7ff0000045007812 */ /* 0x000fe200078ec0ff */
[----:B------:R-:W-:-:S03]  /*9540*/  IMAD.MOV.U32 R37, RZ, RZ, 0x1ca00000 ;  /* 0x1ca00000ff257424 */ /* 0x000fc600078e00ff */
[----:B------:R-:W-:Y:S01]  /*9550*/  ISETP.GE.U32.AND P3, PT, R0, R40, PT ;  /* 0x000000280000720c */ /* 0x000fe20003f66070 */
[----:B------:R-:W0:Y:S03]  /*9560*/  MUFU.RCP64H R75, R67 ;  /* 0x00000043004b7308 */ /* 0x000e260000001800 */
[----:B------:R-:W-:Y:S02]  /*9570*/  SEL R39, R37, 0x63400000, !P3 ;  /* 0x6340000025277807 */ /* 0x000fe40005800000 */
[----:B------:R-:W-:Y:S02]  /*9580*/  @!P0 LOP3.LUT R40, R67, 0x7ff00000, RZ, 0xc0, !PT ;  /* 0x7ff0000043288812 */ /* 0x000fe400078ec0ff */
[----:B------:R-:W-:-:S04]  /*9590*/  @!P1 LOP3.LUT R38, R43, 0x7ff00000, RZ, 0xc0, !PT ;  /* 0x7ff000002b269812 */ /* 0x000fc800078ec0ff */
[----:B------:R-:W-:-:S04]  /*95a0*/  @!P1 ISETP.GE.U32.AND P2, PT, R0, R38, PT ;  /* 0x000000260000920c */ /* 0x000fc80003f46070 */
[----:B------:R-:W-:Y:S01]  /*95b0*/  @!P1 SEL R38, R37, 0x63400000, !P2 ;  /* 0x6340000025269807 */ /* 0x000fe20005000000 */
[----:B0-----:R-:W-:-:S03]  /*95c0*/  DFMA R70, R74, -R66, 1 ;  /* 0x3ff000004a46742b */ /* 0x001fc60000000842 */
[----:B------:R-:W-:-:S05]  /*95d0*/  @!P1 LOP3.LUT R38, R38, 0x80000000, R69, 0xf8, !PT ;  /* 0x8000000026269812 */ /* 0x000fca00078ef845 */
[----:B------:R-:W-:-:S08]  /*95e0*/  DFMA R70, R70, R70, R70 ;  /* 0x000000464646722b */ /* 0x000fd00000000046 */
[----:B------:R-:W-:Y:S01]  /*95f0*/  DFMA R74, R74, R70, R74 ;  /* 0x000000464a4a722b */ /* 0x000fe2000000004a */
[----:B------:R-:W-:Y:S01]  /*9600*/  LOP3.LUT R71, R39, 0x800fffff, R69, 0xf8, !PT ;  /* 0x800fffff27477812 */ /* 0x000fe200078ef845 */
[----:B------:R-:W-:Y:S01]  /*9610*/  IMAD.MOV.U32 R70, RZ, RZ, R68 ;  /* 0x000000ffff467224 */ /* 0x000fe200078e0044 */
[----:B------:R-:W-:Y:S01]  /*9620*/  @!P1 LOP3.LUT R39, R38, 0x100000, RZ, 0xfc, !PT ;  /* 0x0010000026279812 */ /* 0x000fe200078efcff */
[----:B------:R-:W-:-:S04]  /*9630*/  @!P1 IMAD.MOV.U32 R38, RZ, RZ, RZ ;  /* 0x000000ffff269224 */ /* 0x000fc800078e00ff */
[----:B------:R-:W-:Y:S02]  /*9640*/  DFMA R72, R74, -R66, 1 ;  /* 0x3ff000004a48742b */ /* 0x000fe40000000842 */
[----:B------:R-:W-:Y:S01]  /*9650*/  @!P1 DFMA R70, R70, 2, -R38 ;  /* 0x400000004646982b */ /* 0x000fe20000000826 */
[----:B------:R-:W-:-:S05]  /*9660*/  IMAD.MOV.U32 R39, RZ, RZ, R0 ;  /* 0x000000ffff277224 */ /* 0x000fca00078e0000 */
[----:B------:R-:W-:-:S04]  /*9670*/  DFMA R74, R74, R72, R74 ;  /* 0x000000484a4a722b */ /* 0x000fc8000000004a */
[----:B------:R-:W-:-:S04]  /*9680*/  @!P1 LOP3.LUT R39, R71, 0x7ff00000, RZ, 0xc0, !PT ;  /* 0x7ff0000047279812 */ /* 0x000fc800078ec0ff */
[----:B------:R-:W-:Y:S01]  /*9690*/  DMUL R72, R74, R70 ;  /* 0x000000464a487228 */ /* 0x000fe20000000000 */
[----:B------:R-:W-:-:S05]  /*96a0*/  VIADD R38, R39, 0xffffffff ;  /* 0xffffffff27267836 */ /* 0x000fca0000000000 */
[----:B------:R-:W-:Y:S01]  /*96b0*/  ISETP.GT.U32.AND P0, PT, R38, 0x7feffffe, PT ;  /* 0x7feffffe2600780c */ /* 0x000fe20003f04070 */
[----:B------:R-:W-:Y:S01]  /*96c0*/  VIADD R38, R40, 0xffffffff ;  /* 0xffffffff28267836 */ /* 0x000fe20000000000 */
[----:B------:R-:W-:-:S04]  /*96d0*/  DFMA R76, R72, -R66, R70 ;  /* 0x80000042484c722b */ /* 0x000fc80000000046 */
[----:B------:R-:W-:-:S04]  /*96e0*/  ISETP.GT.U32.OR P0, PT, R38, 0x7feffffe, P0 ;  /* 0x7feffffe2600780c */ /* 0x000fc80000704470 */
[----:B------:R-:W-:-:S09]  /*96f0*/  DFMA R72, R74, R76, R72 ;  /* 0x0000004c4a48722b */ /* 0x000fd20000000048 */
[----:B------:R-:W-:Y:S05]  /*9700*/  @P0 BRA `(.L_x_124) ;  /* 0x0000000000740947 */ /* 0x000fea0003800000 */
[----:B------:R-:W-:-:S04]  /*9710*/  LOP3.LUT R38, R43, 0x7ff00000, RZ, 0xc0, !PT ;  /* 0x7ff000002b267812 */ /* 0x000fc800078ec0ff */
[CC--:B------:R-:W-:Y:S02]  /*9720*/  VIADDMNMX R39, R0.reuse, -R38.reuse, 0xb9600000, !PT ;  /* 0xb960000000277446 */ /* 0x0c0fe40007800926 */
[----:B------:R-:W-:Y:S01]  /*9730*/  ISETP.GE.U32.AND P0, PT, R0, R38, PT ;  /* 0x000000260000720c */ /* 0x000fe20003f06070 */
[----:B------:R-:W-:Y:S01]  /*9740*/  IMAD.MOV.U32 R38, RZ, RZ, RZ ;  /* 0x000000ffff267224 */ /* 0x000fe200078e00ff */
[----:B------:R-:W-:Y:S02]  /*9750*/  VIMNMX R39, PT, PT, R39, 0x46a00000, PT ;  /* 0x46a0000027277848 */ /* 0x000fe40003fe0100 */
[----:B------:R-:W-:-:S05]  /*9760*/  SEL R37, R37, 0x63400000, !P0 ;  /* 0x6340000025257807 */ /* 0x000fca0004000000 */
[----:B------:R-:W-:-:S04]  /*9770*/  IMAD.IADD R37, R39, 0x1, -R37 ;  /* 0x0000000127257824 */ /* 0x000fc800078e0a25 */
[----:B------:R-:W-:-:S06]  /*9780*/  VIADD R39, R37, 0x7fe00000 ;  /* 0x7fe0000025277836 */ /* 0x000fcc0000000000 */
[----:B------:R-:W-:-:S10]  /*9790*/  DMUL R74, R72, R38 ;  /* 0x00000026484a7228 */ /* 0x000fd40000000000 */
[----:B------:R-:W-:-:S13]  /*97a0*/  FSETP.GTU.AND P0, PT, |R75|, 1.469367938527859385e-39, PT ;  /* 0x001000004b00780b */ /* 0x000fda0003f0c200 */
[----:B------:R-:W-:Y:S05]  /*97b0*/  @P0 BRA `(.L_x_125) ;  /* 0x0000000000a80947 */ /* 0x000fea0003800000 */
[----:B------:R-:W-:Y:S01]  /*97c0*/  DFMA R66, R72, -R66, R70 ;  /* 0x800000424842722b */ /* 0x000fe20000000046 */
[----:B------:R-:W-:-:S09]  /*97d0*/  IMAD.MOV.U32 R40, RZ, RZ, RZ ;  /* 0x000000ffff287224 */ /* 0x000fd200078e00ff */
[C---:B------:R-:W-:Y:S02]  /*97e0*/  FSETP.NEU.AND P0, PT, R67.reuse, RZ, PT ;  /* 0x000000ff4300720b */ /* 0x040fe40003f0d000 */
[----:B------:R-:W-:-:S04]  /*97f0*/  LOP3.LUT R0, R67, 0x80000000, R43, 0x48, !PT ;  /* 0x8000000043007812 */ /* 0x000fc800078e482b */
[----:B------:R-:W-:-:S07]  /*9800*/  LOP3.LUT R41, R0, R39, RZ, 0xfc, !PT ;  /* 0x0000002700297212 */ /* 0x000fce00078efcff */
[----:B------:R-:W-:Y:S05]  /*9810*/  @!P0 BRA `(.L_x_125) ;  /* 0x0000000000908947 */ /* 0x000fea0003800000 */
[----:B------:R-:W-:Y:S01]  /*9820*/  IMAD.MOV R39, RZ, RZ, -R37 ;  /* 0x000000ffff277224 */ /* 0x000fe200078e0a25 */
[----:B------:R-:W-:Y:S01]  /*9830*/  IADD3 R37, PT, PT, -R37, -0x43300000, RZ ;  /* 0xbcd0000025257810 */ /* 0x000fe20007ffe1ff */
[----:B------:R-:W-:-:S06]  /*9840*/  IMAD.MOV.U32 R38, RZ, RZ, RZ ;  /* 0x000000ffff267224 */ /* 0x000fcc00078e00ff */
[----:B------:R-:W-:Y:S02]  /*9850*/  DFMA R38, R74, -R38, R72 ;  /* 0x800000264a26722b */ /* 0x000fe40000000048 */
[----:B------:R-:W-:-:S08]  /*9860*/  DMUL.RP R72, R72, R40 ;  /* 0x0000002848487228 */ /* 0x000fd00000008000 */
[----:B------:R-:W-:Y:S02]  /*9870*/  FSETP.NEU.AND P0, PT, |R39|, R37, PT ;  /* 0x000000252700720b */ /* 0x000fe40003f0d200 */
[----:B------:R-:W-:Y:S02]  /*9880*/  LOP3.LUT R0, R73, R0, RZ, 0x3c, !PT ;  /* 0x0000000049007212 */ /* 0x000fe400078e3cff */
[----:B------:R-:W-:Y:S02]  /*9890*/  FSEL R37, R72, R74, !P0 ;  /* 0x0000004a48257208 */ /* 0x000fe40004000000 */
[----:B------:R-:W-:-:S03]  /*98a0*/  FSEL R0, R0, R75, !P0 ;  /* 0x0000004b00007208 */ /* 0x000fc60004000000 */
[----:B------:R-:W-:Y:S02]  /*98b0*/  IMAD.MOV.U32 R74, RZ, RZ, R37 ;  /* 0x000000ffff4a7224 */ /* 0x000fe400078e0025 */
[----:B------:R-:W-:Y:S01]  /*98c0*/  IMAD.MOV.U32 R75, RZ, RZ, R0 ;  /* 0x000000ffff4b7224 */ /* 0x000fe200078e0000 */
[----:B------:R-:W-:Y:S06]  /*98d0*/  BRA `(.L_x_125) ;  /* 0x0000000000607947 */ /* 0x000fec0003800000 */
.L_x_124:
[----:B------:R-:W-:-:S14]  /*98e0*/  DSETP.NAN.AND P0, PT, R68, R68, PT ;  /* 0x000000444400722a */ /* 0x000fdc0003f08000 */
[----:B------:R-:W-:Y:S05]  /*98f0*/  @P0 BRA `(.L_x_126) ;  /* 0x00000000004c0947 */ /* 0x000fea0003800000 */
[----:B------:R-:W-:-:S14]  /*9900*/  DSETP.NAN.AND P0, PT, R42, R42, PT ;  /* 0x0000002a2a00722a */ /* 0x000fdc0003f08000 */
[----:B------:R-:W-:Y:S05]  /*9910*/  @P0 BRA `(.L_x_127) ;  /* 0x0000000000340947 */ /* 0x000fea0003800000 */
[----:B------:R-:W-:Y:S01]  /*9920*/  ISETP.NE.AND P0, PT, R39, R40, PT ;  /* 0x000000282700720c */ /* 0x000fe20003f05270 */
[----:B------:R-:W-:Y:S02]  /*9930*/  IMAD.MOV.U32 R74, RZ, RZ, 0x0 ;  /* 0x00000000ff4a7424 */ /* 0x000fe400078e00ff */
[----:B------:R-:W-:-:S10]  /*9940*/  IMAD.MOV.U32 R75, RZ, RZ, -0x80000 ;  /* 0xfff80000ff4b7424 */ /* 0x000fd400078e00ff */
[----:B------:R-:W-:Y:S05]  /*9950*/  @!P0 BRA `(.L_x_125) ;  /* 0x0000000000408947 */ /* 0x000fea0003800000 */
[----:B------:R-:W-:Y:S02]  /*9960*/  ISETP.NE.AND P0, PT, R39, 0x7ff00000, PT ;  /* 0x7ff000002700780c */ /* 0x000fe40003f05270 */
[----:B------:R-:W-:Y:S02]  /*9970*/  LOP3.LUT R0, R69, 0x80000000, R43, 0x48, !PT ;  /* 0x8000000045007812 */ /* 0x000fe400078e482b */
[----:B------:R-:W-:-:S13]  /*9980*/  ISETP.EQ.OR P0, PT, R40, RZ, !P0 ;  /* 0x000000ff2800720c */ /* 0x000fda0004702670 */
[----:B------:R-:W-:Y:S01]  /*9990*/  @P0 LOP3.LUT R37, R0, 0x7ff00000, RZ, 0xfc, !PT ;  /* 0x7ff0000000250812 */ /* 0x000fe200078efcff */
[----:B------:R-:W-:Y:S02]  /*99a0*/  @!P0 IMAD.MOV.U32 R74, RZ, RZ, RZ ;  /* 0x000000ffff4a8224 */ /* 0x000fe400078e00ff */
[----:B------:R-:W-:Y:S02]  /*99b0*/  @!P0 IMAD.MOV.U32 R75, RZ, RZ, R0 ;  /* 0x000000ffff4b8224 */ /* 0x000fe400078e0000 */
[----:B------:R-:W-:Y:S02]  /*99c0*/  @P0 IMAD.MOV.U32 R74, RZ, RZ, RZ ;  /* 0x000000ffff4a0224 */ /* 0x000fe400078e00ff */
[----:B------:R-:W-:Y:S01]  /*99d0*/  @P0 IMAD.MOV.U32 R75, RZ, RZ, R37 ;  /* 0x000000ffff4b0224 */ /* 0x000fe200078e0025 */
[----:B------:R-:W-:Y:S06]  /*99e0*/  BRA `(.L_x_125) ;  /* 0x00000000001c7947 */ /* 0x000fec0003800000 */
.L_x_127:
[----:B------:R-:W-:Y:S01]  /*99f0*/  LOP3.LUT R0, R43, 0x80000, RZ, 0xfc, !PT ;  /* 0x000800002b007812 */ /* 0x000fe200078efcff */
[----:B------:R-:W-:-:S04]  /*9a00*/  IMAD.MOV.U32 R74, RZ, RZ, R42 ;  /* 0x000000ffff4a7224 */ /* 0x000fc800078e002a */
[----:B------:R-:W-:Y:S01]  /*9a10*/  IMAD.MOV.U32 R75, RZ, RZ, R0 ;  /* 0x000000ffff4b7224 */ /* 0x000fe200078e0000 */
[----:B------:R-:W-:Y:S06]  /*9a20*/  BRA `(.L_x_125) ;  /* 0x00000000000c7947 */ /* 0x000fec0003800000 */
.L_x_126:
[----:B------:R-:W-:Y:S01]  /*9a30*/  LOP3.LUT R0, R69, 0x80000, RZ, 0xfc, !PT ;  /* 0x0008000045007812 */ /* 0x000fe200078efcff */
[----:B------:R-:W-:-:S04]  /*9a40*/  IMAD.MOV.U32 R74, RZ, RZ, R68 ;  /* 0x000000ffff4a7224 */ /* 0x000fc800078e0044 */
[----:B------:R-:W-:-:S07]  /*9a50*/  IMAD.MOV.U32 R75, RZ, RZ, R0 ;  /* 0x000000ffff4b7224 */ /* 0x000fce00078e0000 */
.L_x_125:
[----:B------:R-:W-:Y:S05]  /*9a60*/  BSYNC.RECONVERGENT B1 ;  /* 0x0000000000017941 */ /* 0x000fea0003800200 */
.L_x_123:
[----:B------:R-:W-:Y:S02]  /*9a70*/  IMAD.MOV.U32 R38, RZ, RZ, R36 ;  /* 0x000000ffff267224 */ /* 0x000fe400078e0024 */
[----:B------:R-:W-:Y:S02]  /*9a80*/  IMAD.MOV.U32 R39, RZ, RZ, 0x0 ;  /* 0x00000000ff277424 */ /* 0x000fe400078e00ff */
[----:B------:R-:W-:Y:S02]  /*9a90*/  IMAD.MOV.U32 R37, RZ, RZ, R74 ;  /* 0x000000ffff257224 */ /* 0x000fe400078e004a */
[----:B------:R-:W-:Y:S01]  /*9aa0*/  IMAD.MOV.U32 R0, RZ, RZ, R75 ;  /* 0x000000ffff007224 */ /* 0x000fe200078e004b */
[----:B------:R-:W-:Y:S06]  /*9ab0*/  RET.REL.NODEC R38 `(_Z3RK4P7double4d) ;  /* 0xffffff6426507950 */ /* 0x000fec0003c3ffff */
        .type           $_Z3RK4P7double4d$__internal_trig_reduction_slowpathd,@function
        .size           $_Z3RK4P7double4d$__internal_trig_reduction_slowpathd,(.L_x_137 - $_Z3RK4P7double4d$__internal_trig_reduction_slowpathd)
$_Z3RK4P7double4d$__internal_trig_reduction_slowpathd:
[--C-:B------:R-:W-:Y:S01]  /*9ac0*/  SHF.R.U32.HI R70, RZ, 0x14, R71.reuse ;  /* 0x00000014ff467819 */ /* 0x100fe20000011647 */
[----:B------:R-:W-:Y:S02]  /*9ad0*/  IMAD.MOV.U32 R37, RZ, RZ, R36 ;  /* 0x000000ffff257224 */ /* 0x000fe400078e0024 */
[----:B------:R-:W-:Y:S01]  /*9ae0*/  IMAD.MOV.U32 R39, RZ, RZ, R71 ;  /* 0x000000ffff277224 */ /* 0x000fe200078e0047 */
[----:B------:R-:W-:Y:S01]  /*9af0*/  LOP3.LUT R0, R70, 0x7ff, RZ, 0xc0, !PT ;  /* 0x000007ff46007812 */ /* 0x000fe200078ec0ff */
[----:B------:R-:W-:-:S03]  /*9b00*/  IMAD.MOV.U32 R38, RZ, RZ, RZ ;  /* 0x000000ffff267224 */ /* 0x000fc600078e00ff */
[----:B------:R-:W-:-:S13]  /*9b10*/  ISETP.NE.AND P0, PT, R0, 0x7ff, PT ;  /* 0x000007ff0000780c */ /* 0x000fda0003f05270 */
[----:B------:R-:W-:Y:S05]  /*9b20*/  @!P0 BRA `(.L_x_128) ;  /* 0x0000000800488947 */ /* 0x000fea0003800000 */
[----:B------:R-:W-:Y:S01]  /*9b30*/  VIADD R36, R0, 0xfffffc00 ;  /* 0xfffffc0000247836 */ /* 0x000fe20000000000 */
[----:B------:R-:W-:Y:S01]  /*9b40*/  BSSY.RECONVERGENT B0, `(.L_x_129) ;  /* 0x000002f000007945 */ /* 0x000fe20003800200 */
[----:B------:R-:W-:-:S03]  /*9b50*/  CS2R R42, SRZ ;  /* 0x00000000002a7805 */ /* 0x000fc6000001ff00 */
[----:B------:R-:W-:Y:S02]  /*9b60*/  SHF.R.U32.HI R0, RZ, 0x6, R36 ;  /* 0x00000006ff007819 */ /* 0x000fe40000011624 */
[----:B------:R-:W-:Y:S02]  /*9b70*/  ISETP.GE.U32.AND P0, PT, R36, 0x80, PT ;  /* 0x000000802400780c */ /* 0x000fe40003f06070 */
[C---:B------:R-:W-:Y:S02]  /*9b80*/  IADD3 R36, PT, PT, -R0.reuse, 0x13, RZ ;  /* 0x0000001300247810 */ /* 0x040fe40007ffe1ff */
[----:B------:R-:W-:Y:S02]  /*9b90*/  IADD3 R38, PT, PT, -R0, 0xf, RZ ;  /* 0x0000000f00267810 */ /* 0x000fe40007ffe1ff */
[----:B------:R-:W-:-:S04]  /*9ba0*/  SEL R36, R36, 0x12, P0 ;  /* 0x0000001224247807 */ /* 0x000fc80000000000 */
[----:B------:R-:W-:-:S13]  /*9bb0*/  ISETP.GE.AND P0, PT, R38, R36, PT ;  /* 0x000000242600720c */ /* 0x000fda0003f06270 */
[----:B------:R-:W-:Y:S05]  /*9bc0*/  @P0 BRA `(.L_x_130) ;  /* 0x0000000000980947 */ /* 0x000fea0003800000 */
[----:B------:R-:W0:Y:S01]  /*9bd0*/  LDC.64 R74, c[0x0][0x358] ;  /* 0x0000d600ff4a7b82 */ /* 0x000e220000000a00 */
[C---:B------:R-:W-:Y:S01]  /*9be0*/  SHF.L.U64.HI R41, R37.reuse, 0xb, R39 ;  /* 0x0000000b25297819 */ /* 0x040fe20000010227 */
[----:B------:R-:W-:Y:S01]  /*9bf0*/  BSSY.RECONVERGENT B1, `(.L_x_131) ;  /* 0x0000022000017945 */ /* 0x000fe20003800200 */
[----:B------:R-:W-:Y:S01]  /*9c00*/  IMAD.SHL.U32 R37, R37, 0x800, RZ ;  /* 0x0000080025257824 */ /* 0x000fe200078e00ff */
[----:B------:R-:W-:Y:S01]  /*9c10*/  IADD3 R39, PT, PT, RZ, -R0, -R36 ;  /* 0x80000000ff277210 */ /* 0x000fe20007ffe824 */
[----:B------:R-:W-:Y:S01]  /*9c20*/  IMAD.MOV.U32 R40, RZ, RZ, RZ ;  /* 0x000000ffff287224 */ /* 0x000fe200078e00ff */
[----:B------:R-:W-:Y:S02]  /*9c30*/  CS2R R42, SRZ ;  /* 0x00000000002a7805 */ /* 0x000fe4000001ff00 */
[----:B------:R-:W-:-:S07]  /*9c40*/  LOP3.LUT R41, R41, 0x80000000, RZ, 0xfc, !PT ;  /* 0x8000000029297812 */ /* 0x000fce00078efcff */
.L_x_132:
[----:B------:R-:W1:Y:S01]  /*9c50*/  LDC.64 R66, c[0x4][0x10] ;  /* 0x01000400ff427b82 */ /* 0x000e620000000a00 */
[----:B0-----:R-:W-:Y:S02]  /*9c60*/  R2UR UR20, R74 ;  /* 0x000000004a1472ca */ /* 0x001fe400000e0000 */
[----:B------:R-:W-:Y:S01]  /*9c70*/  R2UR UR21, R75 ;  /* 0x000000004b1572ca */ /* 0x000fe200000e0000 */
[----:B-1----:R-:W-:-:S12]  /*9c80*/  IMAD.WIDE R66, R38, 0x8, R66 ;  /* 0x0000000826427825 */ /* 0x002fd800078e0242 */
[----:B------:R-:W2:Y:S01]  /*9c90*/  LDG.E.64.CONSTANT R66, desc[UR20][R66.64] ;  /* 0x0000001442427981 */ /* 0x000ea2000c1e9b00 */
[----:B------:R-:W-:Y:S02]  /*9ca0*/  IMAD.MOV.U32 R76, RZ, RZ, R42 ;  /* 0x000000ffff4c7224 */ /* 0x000fe400078e002a */
[----:B------:R-:W-:Y:S02]  /*9cb0*/  IMAD.MOV.U32 R77, RZ, RZ, R43 ;  /* 0x000000ffff4d7224 */ /* 0x000fe400078e002b */
[----:B------:R-:W-:Y:S02]  /*9cc0*/  VIADD R39, R39, 0x1 ;  /* 0x0000000127277836 */ /* 0x000fe40000000000 */
[----:B------:R-:W-:Y:S02]  /*9cd0*/  VIADD R38, R38, 0x1 ;  /* 0x0000000126267836 */ /* 0x000fe40000000000 */
[----:B--2---:R-:W-:-:S04]  /*9ce0*/  IMAD.WIDE.U32 R76, P2, R66, R37, R76 ;  /* 0x00000025424c7225 */ /* 0x004fc8000784004c */
[----:B------:R-:W-:Y:S02]  /*9cf0*/  IMAD R43, R66, R41, RZ ;  /* 0x00000029422b7224 */ /* 0x000fe400078e02ff */
[----:B------:R-:W-:-:S03]  /*9d00*/  IMAD R42, R67, R37, RZ ;  /* 0x00000025432a7224 */ /* 0x000fc600078e02ff */
[----:B------:R-:W-:-:S04]  /*9d10*/  IADD3 R43, P1, PT, R43, R77, RZ ;  /* 0x0000004d2b2b7210 */ /* 0x000fc80007f3e0ff */
[----:B------:R-:W-:Y:S01]  /*9d20*/  IADD3 R77, P0, PT, R42, R43, RZ ;  /* 0x0000002b2a4d7210 */ /* 0x000fe20007f1e0ff */
[----:B------:R-:W-:Y:S02]  /*9d30*/  IMAD R42, R40, 0x8, R1 ;  /* 0x00000008282a7824 */ /* 0x000fe400078e0201 */
[----:B------:R-:W-:-:S03]  /*9d40*/  IMAD.HI.U32 R43, R67, R37, RZ ;  /* 0x00000025432b7227 */ /* 0x000fc600078e00ff */
[----:B------:R0:W-:Y:S01]  /*9d50*/  STL.64 [R42], R76 ;  /* 0x0000004c2a007387 */ /* 0x0001e20000100a00 */
[----:B------:R-:W-:Y:S02]  /*9d60*/  VIADD R40, R40, 0x1 ;  /* 0x0000000128287836 */ /* 0x000fe40000000000 */
[----:B0-----:R-:W-:-:S04]  /*9d70*/  IMAD.HI.U32 R42, R66, R41, RZ ;  /* 0x00000029422a7227 */ /* 0x001fc800078e00ff */
[----:B------:R-:W-:Y:S02]  /*9d80*/  IMAD.X R42, RZ, RZ, R42, P2 ;  /* 0x000000ffff2a7224 */ /* 0x000fe400010e062a */
[----:B------:R-:W-:-:S03]  /*9d90*/  IMAD.HI.U32 R66, R67, R41, RZ ;  /* 0x0000002943427227 */ /* 0x000fc600078e00ff */
[----:B------:R-:W-:Y:S01]  /*9da0*/  IADD3.X R42, P1, PT, R43, R42, RZ, P1, !PT ;  /* 0x0000002a2b2a7210 */ /* 0x000fe20000f3e4ff */
[----:B------:R-:W-:-:S04]  /*9db0*/  IMAD R67, R67, R41, RZ ;  /* 0x0000002943437224 */ /* 0x000fc800078e02ff */
[----:B------:R-:W-:Y:S01]  /*9dc0*/  IMAD.X R43, RZ, RZ, R66, P1 ;  /* 0x000000ffff2b7224 */ /* 0x000fe200008e0642 */
[----:B------:R-:W-:Y:S02]  /*9dd0*/  ISETP.NE.AND P1, PT, R39, -0xf, PT ;  /* 0xfffffff12700780c */ /* 0x000fe40003f25270 */
[----:B------:R-:W-:-:S05]  /*9de0*/  IADD3.X R42, P0, PT, R67, R42, RZ, P0, !PT ;  /* 0x0000002a432a7210 */ /* 0x000fca000071e4ff */
[----:B------:R-:W-:-:S06]  /*9df0*/  IMAD.X R43, RZ, RZ, R43, P0 ;  /* 0x000000ffff2b7224 */ /* 0x000fcc00000e062b */
[----:B------:R-:W-:Y:S05]  /*9e00*/  @P1 BRA `(.L_x_132) ;  /* 0xfffffffc00901947 */ /* 0x000fea000383ffff */
[----:B------:R-:W-:Y:S05]  /*9e10*/  BSYNC.RECONVERGENT B1 ;  /* 0x0000000000017941 */ /* 0x000fea0003800200 */
.L_x_131:
[----:B------:R-:W-:-:S07]  /*9e20*/  IMAD.MOV.U32 R38, RZ, RZ, R36 ;  /* 0x000000ffff267224 */ /* 0x000fce00078e0024 */
.L_x_130:
[----:B------:R-:W-:Y:S05]  /*9e30*/  BSYNC.RECONVERGENT B0 ;  /* 0x0000000000007941 */ /* 0x000fea0003800200 */
.L_x_129:
[----:B------:R-:W-:Y:S01]  /*9e40*/  LOP3.LUT P0, R70, R70, 0x3f, RZ, 0xc0, !PT ;  /* 0x0000003f46467812 */ /* 0x000fe2000780c0ff */
[----:B------:R-:W-:-:S04]  /*9e50*/  IMAD.IADD R0, R0, 0x1, R38 ;  /* 0x0000000100007824 */ /* 0x000fc800078e0226 */
[----:B------:R-:W-:-:S05]  /*9e60*/  IMAD.U32 R0, R0, 0x8, R1 ;  /* 0x0000000800007824 */ /* 0x000fca00078e0001 */
[----:B------:R0:W-:Y:S04]  /*9e70*/  STL.64 [R0+-0x78], R42 ;  /* 0xffff882a00007387 */ /* 0x0001e80000100a00 */
[----:B------:R-:W2:Y:S04]  /*9e80*/  @P0 LDL.64 R40, [R1+0x8] ;  /* 0x0000080001280983 */ /* 0x000ea80000100a00 */
[----:B------:R-:W3:Y:S04]  /*9e90*/  LDL.64 R38, [R1+0x10] ;  /* 0x0000100001267983 */ /* 0x000ee80000100a00 */
[----:B------:R-:W4:Y:S01]  /*9ea0*/  LDL.64 R36, [R1+0x18] ;  /* 0x0000180001247983 */ /* 0x000f220000100a00 */
[----:B0-----:R-:W-:Y:S01]  /*9eb0*/  @P0 LOP3.LUT R0, R70, 0x3f, RZ, 0x3c, !PT ;  /* 0x0000003f46000812 */ /* 0x001fe200078e3cff */
[----:B------:R-:W-:Y:S01]  /*9ec0*/  BSSY.RECONVERGENT B0, `(.L_x_133) ;  /* 0x0000034000007945 */ /* 0x000fe20003800200 */
[----:B--2---:R-:W-:-:S02]  /*9ed0*/  @P0 SHF.R.U64 R66, R40, 0x1, R41 ;  /* 0x0000000128420819 */ /* 0x004fc40000001229 */
[----:B------:R-:W-:Y:S02]  /*9ee0*/  @P0 SHF.R.U32.HI R68, RZ, 0x1, R41 ;  /* 0x00000001ff440819 */ /* 0x000fe40000011629 */
[----:B---3--:R-:W-:Y:S02]  /*9ef0*/  @P0 SHF.L.U32 R43, R38, R70, RZ ;  /* 0x00000046262b0219 */ /* 0x008fe400000006ff */
[----:B------:R-:W-:Y:S02]  /*9f00*/  @P0 SHF.R.U64 R66, R66, R0, R68 ;  /* 0x0000000042420219 */ /* 0x000fe40000001244 */
[--C-:B------:R-:W-:Y:S02]  /*9f10*/  @P0 SHF.R.U32.HI R40, RZ, 0x1, R39.reuse ;  /* 0x00000001ff280819 */ /* 0x100fe40000011627 */
[C-C-:B------:R-:W-:Y:S02]  /*9f20*/  @P0 SHF.R.U64 R41, R38.reuse, 0x1, R39.reuse ;  /* 0x0000000126290819 */ /* 0x140fe40000001227 */
[----:B------:R-:W-:-:S02]  /*9f30*/  @P0 SHF.L.U64.HI R42, R38, R70, R39 ;  /* 0x00000046262a0219 */ /* 0x000fc40000010227 */
[----:B------:R-:W-:Y:S02]  /*9f40*/  @P0 SHF.R.U32.HI R68, RZ, R0, R68 ;  /* 0x00000000ff440219 */ /* 0x000fe40000011644 */
[----:B------:R-:W-:Y:S02]  /*9f50*/  @P0 LOP3.LUT R38, R43, R66, RZ, 0xfc, !PT ;  /* 0x000000422b260212 */ /* 0x000fe400078efcff */
[----:B----4-:R-:W-:Y:S02]  /*9f60*/  @P0 SHF.L.U32 R67, R36, R70, RZ ;  /* 0x0000004624430219 */ /* 0x010fe400000006ff */
[--C-:B------:R-:W-:Y:S02]  /*9f70*/  @P0 SHF.R.U64 R41, R41, R0, R40.reuse ;  /* 0x0000000029290219 */ /* 0x100fe40000001228 */
[----:B------:R-:W-:Y:S02]  /*9f80*/  @P0 LOP3.LUT R39, R42, R68, RZ, 0xfc, !PT ;  /* 0x000000442a270212 */ /* 0x000fe400078efcff */
[----:B------:R-:W-:Y:S01]  /*9f90*/  @P0 SHF.R.U32.HI R0, RZ, R0, R40 ;  /* 0x00000000ff000219 */ /* 0x000fe20000011628 */
[----:B------:R-:W-:Y:S01]  /*9fa0*/  IMAD.SHL.U32 R40, R38, 0x4, RZ ;  /* 0x0000000426287824 */ /* 0x000fe200078e00ff */
[----:B------:R-:W-:-:S02]  /*9fb0*/  @P0 SHF.L.U64.HI R70, R36, R70, R37 ;  /* 0x0000004624460219 */ /* 0x000fc40000010225 */
[----:B------:R-:W-:Y:S02]  /*9fc0*/  @P0 LOP3.LUT R36, R67, R41, RZ, 0xfc, !PT ;  /* 0x0000002943240212 */ /* 0x000fe400078efcff */
[----:B------:R-:W-:Y:S02]  /*9fd0*/  SHF.L.U64.HI R38, R38, 0x2, R39 ;  /* 0x0000000226267819 */ /* 0x000fe40000010227 */
[----:B------:R-:W-:Y:S02]  /*9fe0*/  @P0 LOP3.LUT R37, R70, R0, RZ, 0xfc, !PT ;  /* 0x0000000046250212 */ /* 0x000fe400078efcff */
[----:B------:R-:W-:Y:S02]  /*9ff0*/  SHF.L.W.U32.HI R39, R39, 0x2, R36 ;  /* 0x0000000227277819 */ /* 0x000fe40000010e24 */
[----:B------:R-:W-:Y:S02]  /*a000*/  IADD3 RZ, P0, PT, RZ, -R40, RZ ;  /* 0x80000028ffff7210 */ /* 0x000fe40007f1e0ff */
[----:B------:R-:W-:-:S02]  /*a010*/  LOP3.LUT R0, RZ, R38, RZ, 0x33, !PT ;  /* 0x00000026ff007212 */ /* 0x000fc400078e33ff */
[----:B------:R-:W-:Y:S02]  /*a020*/  SHF.L.W.U32.HI R41, R36, 0x2, R37 ;  /* 0x0000000224297819 */ /* 0x000fe40000010e25 */
[----:B------:R-:W-:Y:S02]  /*a030*/  LOP3.LUT R42, RZ, R39, RZ, 0x33, !PT ;  /* 0x00000027ff2a7212 */ /* 0x000fe400078e33ff */
[----:B------:R-:W-:Y:S02]  /*a040*/  IADD3.X R36, P0, PT, RZ, R0, RZ, P0, !PT ;  /* 0x00000000ff247210 */ /* 0x000fe4000071e4ff */
[----:B------:R-:W-:Y:S02]  /*a050*/  LOP3.LUT R0, RZ, R41, RZ, 0x33, !PT ;  /* 0x00000029ff007212 */ /* 0x000fe400078e33ff */
[----:B------:R-:W-:Y:S02]  /*a060*/  IADD3.X R42, P1, PT, RZ, R42, RZ, P0, !PT ;  /* 0x0000002aff2a7210 */ /* 0x000fe4000073e4ff */
[----:B------:R-:W-:-:S03]  /*a070*/  ISETP.GT.U32.AND P2, PT, R39, -0x1, PT ;  /* 0xffffffff2700780c */ /* 0x000fc60003f44070 */
[----:B------:R-:W-:Y:S01]  /*a080*/  IMAD.X R0, RZ, RZ, R0, P1 ;  /* 0x000000ffff007224 */ /* 0x000fe200008e0600 */
[----:B------:R-:W-:-:S04]  /*a090*/  ISETP.GT.AND.EX P0, PT, R41, -0x1, PT, P2 ;  /* 0xffffffff2900780c */ /* 0x000fc80003f04320 */
[----:B------:R-:W-:Y:S02]  /*a0a0*/  SEL R0, R41, R0, P0 ;  /* 0x0000000029007207 */ /* 0x000fe40000000000 */
[----:B------:R-:W-:Y:S02]  /*a0b0*/  SEL R39, R39, R42, P0 ;  /* 0x0000002a27277207 */ /* 0x000fe40000000000 */
[----:B------:R-:W-:Y:S02]  /*a0c0*/  ISETP.NE.U32.AND P1, PT, R0, RZ, PT ;  /* 0x000000ff0000720c */ /* 0x000fe40003f25070 */
[----:B------:R-:W-:Y:S02]  /*a0d0*/  SEL R36, R38, R36, P0 ;  /* 0x0000002426247207 */ /* 0x000fe40000000000 */
[----:B------:R-:W-:Y:S01]  /*a0e0*/  SEL R42, R39, R0, !P1 ;  /* 0x00000000272a7207 */ /* 0x000fe20004800000 */
[----:B------:R-:W-:-:S05]  /*a0f0*/  @!P0 IMAD.MOV R40, RZ, RZ, -R40 ;  /* 0x000000ffff288224 */ /* 0x000fca00078e0a28 */
[----:B------:R-:W0:Y:S02]  /*a100*/  FLO.U32 R42, R42 ;  /* 0x0000002a002a7300 */ /* 0x000e2400000e0000 */
[C---:B0-----:R-:W-:Y:S02]  /*a110*/  IADD3 R43, PT, PT, -R42.reuse, 0x1f, RZ ;  /* 0x0000001f2a2b7810 */ /* 0x041fe40007ffe1ff */
[----:B------:R-:W-:-:S03]  /*a120*/  IADD3 R42, PT, PT, -R42, 0x3f, RZ ;  /* 0x0000003f2a2a7810 */ /* 0x000fc60007ffe1ff */
[----:B------:R-:W-:-:S05]  /*a130*/  @P1 IMAD.MOV R42, RZ, RZ, R43 ;  /* 0x000000ffff2a1224 */ /* 0x000fca00078e022b */
[----:B------:R-:W-:-:S13]  /*a140*/  ISETP.NE.AND P1, PT, R42, RZ, PT ;  /* 0x000000ff2a00720c */ /* 0x000fda0003f25270 */
[----:B------:R-:W-:Y:S05]  /*a150*/  @!P1 BRA `(.L_x_134) ;  /* 0x0000000000289947 */ /* 0x000fea0003800000 */
[----:B------:R-:W-:Y:S02]  /*a160*/  LOP3.LUT R38, R42, 0x3f, RZ, 0xc0, !PT ;  /* 0x0000003f2a267812 */ /* 0x000fe400078ec0ff */
[----:B------:R-:W-:Y:S02]  /*a170*/  SHF.R.U64 R40, R40, 0x1, R36 ;  /* 0x0000000128287819 */ /* 0x000fe40000001224 */
[CC--:B------:R-:W-:Y:S02]  /*a180*/  SHF.L.U64.HI R0, R39.reuse, R38.reuse, R0 ;  /* 0x0000002627007219 */ /* 0x0c0fe40000010200 */
[----:B------:R-:W-:Y:S02]  /*a190*/  SHF.L.U32 R39, R39, R38, RZ ;  /* 0x0000002627277219 */ /* 0x000fe400000006ff */
[----:B------:R-:W-:Y:S02]  /*a1a0*/  SHF.R.U32.HI R36, RZ, 0x1, R36 ;  /* 0x00000001ff247819 */ /* 0x000fe40000011624 */
[----:B------:R-:W-:-:S04]  /*a1b0*/  LOP3.LUT R38, R42, 0x3f, RZ, 0xc, !PT ;  /* 0x0000003f2a267812 */ /* 0x000fc800078e0cff */
[-CC-:B------:R-:W-:Y:S02]  /*a1c0*/  SHF.R.U64 R40, R40, R38.reuse, R36.reuse ;  /* 0x0000002628287219 */ /* 0x180fe40000001224 */
[----:B------:R-:W-:Y:S02]  /*a1d0*/  SHF.R.U32.HI R36, RZ, R38, R36 ;  /* 0x00000026ff247219 */ /* 0x000fe40000011624 */
[----:B------:R-:W-:Y:S02]  /*a1e0*/  LOP3.LUT R39, R39, R40, RZ, 0xfc, !PT ;  /* 0x0000002827277212 */ /* 0x000fe400078efcff */
[----:B------:R-:W-:-:S07]  /*a1f0*/  LOP3.LUT R0, R0, R36, RZ, 0xfc, !PT ;  /* 0x0000002400007212 */ /* 0x000fce00078efcff */
.L_x_134:
[----:B------:R-:W-:Y:S05]  /*a200*/  BSYNC.RECONVERGENT B0 ;  /* 0x0000000000007941 */ /* 0x000fea0003800200 */
.L_x_133:
[----:B------:R-:W-:-:S04]  /*a210*/  IMAD.WIDE.U32 R74, R39, 0x2168c235, RZ ;  /* 0x2168c235274a7825 */ /* 0x000fc800078e00ff */
[----:B------:R-:W-:Y:S01]  /*a220*/  IMAD.MOV.U32 R66, RZ, RZ, R75 ;  /* 0x000000ffff427224 */ /* 0x000fe200078e004b */
[----:B------:R-:W-:Y:S01]  /*a230*/  IADD3 RZ, P2, PT, R74, R74, RZ ;  /* 0x0000004a4aff7210 */ /* 0x000fe20007f5e0ff */
[----:B------:R-:W-:Y:S02]  /*a240*/  IMAD.MOV.U32 R67, RZ, RZ, RZ ;  /* 0x000000ffff437224 */ /* 0x000fe400078e00ff */
[----:B------:R-:W-:-:S04]  /*a250*/  IMAD.HI.U32 R36, R0, -0x36f0255e, RZ ;  /* 0xc90fdaa200247827 */ /* 0x000fc800078e00ff */
[----:B------:R-:W-:-:S04]  /*a260*/  IMAD.WIDE.U32 R66, R39, -0x36f0255e, R66 ;  /* 0xc90fdaa227427825 */ /* 0x000fc800078e0042 */
[C---:B------:R-:W-:Y:S02]  /*a270*/  IMAD R39, R0.reuse, -0x36f0255e, RZ ;  /* 0xc90fdaa200277824 */ /* 0x040fe400078e02ff */
[----:B------:R-:W-:-:S04]  /*a280*/  IMAD.WIDE.U32 R66, P1, R0, 0x2168c235, R66 ;  /* 0x2168c23500427825 */ /* 0x000fc80007820042 */
[----:B------:R-:W-:Y:S01]  /*a290*/  IMAD.X R36, RZ, RZ, R36, P1 ;  /* 0x000000ffff247224 */ /* 0x000fe200008e0624 */
[----:B------:R-:W-:Y:S02]  /*a2a0*/  IADD3 R39, P1, PT, R39, R67, RZ ;  /* 0x0000004327277210 */ /* 0x000fe40007f3e0ff */
[----:B------:R-:W-:-:S03]  /*a2b0*/  IADD3.X RZ, P2, PT, R66, R66, RZ, P2, !PT ;  /* 0x0000004242ff7210 */ /* 0x000fc6000175e4ff */
[----:B------:R-:W-:Y:S01]  /*a2c0*/  IMAD.X R38, RZ, RZ, R36, P1 ;  /* 0x000000ffff267224 */ /* 0x000fe200008e0624 */
[C---:B------:R-:W-:Y:S02]  /*a2d0*/  ISETP.GT.U32.AND P1, PT, R39.reuse, RZ, PT ;  /* 0x000000ff2700720c */ /* 0x040fe40003f24070 */
[----:B------:R-:W-:Y:S02]  /*a2e0*/  IADD3.X R36, P2, PT, R39, R39, RZ, P2, !PT ;  /* 0x0000002727247210 */ /* 0x000fe4000175e4ff */
[----:B------:R-:W-:-:S03]  /*a2f0*/  ISETP.GT.AND.EX P1, PT, R38, RZ, PT, P1 ;  /* 0x000000ff2600720c */ /* 0x000fc60003f24310 */
[----:B------:R-:W-:Y:S01]  /*a300*/  IMAD.X R0, R38, 0x1, R38, P2 ;  /* 0x0000000126007824 */ /* 0x000fe200010e0626 */
[----:B------:R-:W-:-:S04]  /*a310*/  SEL R36, R36, R39, P1 ;  /* 0x0000002724247207 */ /* 0x000fc80000800000 */
[----:B------:R-:W-:Y:S02]  /*a320*/  SEL R0, R0, R38, P1 ;  /* 0x0000002600007207 */ /* 0x000fe40000800000 */
[----:B------:R-:W-:-:S05]  /*a330*/  IADD3 R38, P2, PT, R36, 0x1, RZ ;  /* 0x0000000124267810 */ /* 0x000fca0007f5e0ff */
[----:B------:R-:W-:Y:S01]  /*a340*/  IMAD.X R36, RZ, RZ, R0, P2 ;  /* 0x000000ffff247224 */ /* 0x000fe200010e0600 */
[----:B------:R-:W-:Y:S02]  /*a350*/  SEL R0, RZ, 0xffffffff, !P1 ;  /* 0xffffffffff007807 */ /* 0x000fe40004800000 */
[----:B------:R-:W-:Y:S02]  /*a360*/  LOP3.LUT P1, R39, R71, 0x80000000, RZ, 0xc0, !PT ;  /* 0x8000000047277812 */ /* 0x000fe4000782c0ff */
[----:B------:R-:W-:Y:S01]  /*a370*/  SHF.R.U64 R38, R38, 0xa, R36 ;  /* 0x0000000a26267819 */ /* 0x000fe20000001224 */
[----:B------:R-:W-:Y:S01]  /*a380*/  IMAD.IADD R0, R0, 0x1, -R42 ;  /* 0x0000000100007824 */ /* 0x000fe200078e0a2a */
[----:B------:R-:W-:Y:S02]  /*a390*/  @!P0 LOP3.LUT R39, R39, 0x80000000, RZ, 0x3c, !PT ;  /* 0x8000000027278812 */ /* 0x000fe400078e3cff */
[----:B------:R-:W-:Y:S01]  /*a3a0*/  IADD3 R38, P2, PT, R38, 0x1, RZ ;  /* 0x0000000126267810 */ /* 0x000fe20007f5e0ff */
[----:B------:R-:W-:-:S03]  /*a3b0*/  IMAD.SHL.U32 R0, R0, 0x100000, RZ ;  /* 0x0010000000007824 */ /* 0x000fc600078e00ff */
[----:B------:R-:W-:-:S04]  /*a3c0*/  LEA.HI.X R36, R36, RZ, RZ, 0x16, P2 ;  /* 0x000000ff24247211 */ /* 0x000fc800010fb4ff */
[--C-:B------:R-:W-:Y:S02]  /*a3d0*/  SHF.R.U64 R40, R38, 0x1, R36.reuse ;  /* 0x0000000126287819 */ /* 0x100fe40000001224 */
[----:B------:R-:W-:Y:S02]  /*a3e0*/  SHF.R.U32.HI R38, RZ, 0x1e, R37 ;  /* 0x0000001eff267819 */ /* 0x000fe40000011625 */
[----:B------:R-:W-:Y:S02]  /*a3f0*/  SHF.R.U32.HI R36, RZ, 0x1, R36 ;  /* 0x00000001ff247819 */ /* 0x000fe40000011624 */
[----:B------:R-:W-:Y:S02]  /*a400*/  IADD3 R37, P2, P3, RZ, RZ, R40 ;  /* 0x000000ffff257210 */ /* 0x000fe40007b5e028 */
[----:B------:R-:W-:Y:S02]  /*a410*/  LEA.HI R38, R41, R38, RZ, 0x1 ;  /* 0x0000002629267211 */ /* 0x000fe400078f08ff */
[----:B------:R-:W-:-:S03]  /*a420*/  IADD3.X R0, PT, PT, R0, 0x3fe00000, R36, P2, P3 ;  /* 0x3fe0000000007810 */ /* 0x000fc600017e6424 */
[----:B------:R-:W-:Y:S01]  /*a430*/  @P1 IMAD.MOV R38, RZ, RZ, -R38 ;  /* 0x000000ffff261224 */ /* 0x000fe200078e0a26 */
[----:B------:R-:W-:-:S07]  /*a440*/  LOP3.LUT R39, R0, R39, RZ, 0xfc, !PT ;  /* 0x0000002700277212 */ /* 0x000fce00078efcff */
.L_x_128:
[----:B------:R-:W-:Y:S02]  /*a450*/  IMAD.MOV.U32 R40, RZ, RZ, R69 ;  /* 0x000000ffff287224 */ /* 0x000fe400078e0045 */
[----:B------:R-:W-:Y:S02]  /*a460*/  IMAD.MOV.U32 R41, RZ, RZ, 0x0 ;  /* 0x00000000ff297424 */ /* 0x000fe400078e00ff */
[----:B------:R-:W-:Y:S02]  /*a470*/  IMAD.MOV.U32 R36, RZ, RZ, R37 ;  /* 0x000000ffff247224 */ /* 0x000fe400078e0025 */
[----:B------:R-:W-:Y:S01]  /*a480*/  IMAD.MOV.U32 R37, RZ, RZ, R39 ;  /* 0x000000ffff257224 */ /* 0x000fe200078e0027 */
[----:B------:R-:W-:Y:S06]  /*a490*/  RET.REL.NODEC R40 `(_Z3RK4P7double4d) ;  /* 0xffffff5828d87950 */ /* 0x000fec0003c3ffff */
.L_x_135:
[----:B------:R-:W-:-:S00]  /*a4a0*/  BRA `(.L_x_135) ;  /* 0xfffffffc00fc7947 */ /* 0x000fc0000383ffff */
[----:B------:R-:W-:-:S00]  /*a4b0*/  NOP ;  /* 0x0000000000007918 */ /* 0x000fc00000000000 */
        /* <DEDUP_REMOVED lines=12> */
.L_x_137:


//--------------------- .nv.global.init           --------------------------
	.section	.nv.global.init,"aw",@progbits
	.align	16
.nv.global.init:
	.type		__cudart_sin_cos_coeffs,@object
	.size		__cudart_sin_cos_coeffs,(h - __cudart_sin_cos_coeffs)
__cudart_sin_cos_coeffs:
        /*0000*/ 	.byte	0x46, 0xd2, 0xb0, 0x2c, 0xf1, 0xe5, 0x5a, 0xbe, 0x92, 0xe3, 0xac, 0x69, 0xe3, 0x1d, 0xc7, 0x3e
        /*0010*/ 	.byte	0xa1, 0x62, 0xdb, 0x19, 0xa0, 0x01, 0x2a, 0xbf, 0x18, 0x08, 0x11, 0x11, 0x11, 0x11, 0x81, 0x3f
        /*0020*/ 	.byte	0x54, 0x55, 0x55, 0x55, 0x55, 0x55, 0xc5, 0xbf, 0x00, 0x00, 0x00, 0x00, 0x00, 0x00, 0x00, 0x00
        /*0030*/ 	.byte	0x00, 0x00, 0x00, 0x00, 0x00, 0x00, 0x00, 0x00, 0x64, 0x81, 0xfd, 0x20, 0x83, 0xff, 0xa8, 0xbd
        /*0040*/ 	.byte	0x28, 0x85, 0xef, 0xc1, 0xa7, 0xee, 0x21, 0x3e, 0xd9, 0xe6, 0x06, 0x8e, 0x4f, 0x7e, 0x92, 0xbe
        /*0050*/ 	.byte	0xe9, 0xbc, 0xdd, 0x19, 0xa0, 0x01, 0xfa, 0x3e, 0x47, 0x5d, 0xc1, 0x16, 0x6c, 0xc1, 0x56, 0xbf
        /*0060*/ 	.byte	0x51, 0x55, 0x55, 0x55, 0x55, 0x55, 0xa5, 0x3f, 0x00, 0x00, 0x00, 0x00, 0x00, 0x00, 0xe0, 0xbf
        /*0070*/ 	.byte	0x00, 0x00, 0x00, 0x00, 0x00, 0x00, 0xf0, 0x3f, 0x00, 0x00, 0x00, 0x00, 0x00, 0x00, 0x00, 0x00
	.type		h,@object
	.size		h,(g - h)
h:
        /*0080*/ 	.byte	0x9a, 0x99, 0x99, 0x99, 0x99, 0x99, 0x99, 0x3f
	.type		g,@object
	.size		g,(__cudart_i2opi_d - g)
g:
        /*0088*/ 	.byte	0x1f, 0x85, 0xeb, 0x51, 0xb8, 0x9e, 0x23, 0x40
	.type		__cudart_i2opi_d,@object
	.size		__cudart_i2opi_d,(.L_6 - __cudart_i2opi_d)
__cudart_i2opi_d:
        /* <DEDUP_REMOVED lines=9> */
.L_6:


//--------------------- .nv.shared.reserved.0     --------------------------
	.section	.nv.shared.reserved.0,"aw",@nobits
	.weak		__nv_reservedSMEM_offset_0_alias
	.size		__nv_reservedSMEM_offset_0_alias, 0, 64
	.other		__nv_reservedSMEM_offset_0_alias,@"STO_CUDA_RESERVED_SHARED STV_DEFAULT"
__nv_reservedSMEM_offset_0_alias:
	.zero		0
	.zero		64


//--------------------- .nv.constant0._Z3RK4P7double4d --------------------------
	.section	.nv.constant0._Z3RK4P7double4d,"a",@progbits
	.sectionflags	@""
	.align	4
.nv.constant0._Z3RK4P7double4d:
	.zero		912


//--------------------- SYMBOLS --------------------------

	.type		.nv.reservedSmem.offset0,@object
	.size		.nv.reservedSmem.offset0,0x4
